//
// Generated by NVIDIA NVVM Compiler
//
// Compiler Build ID: CL-36424714
// Cuda compilation tools, release 13.0, V13.0.88
// Based on NVVM 20.0.0
//

.version 9.0
.target sm_100
.address_size 64

	// .globl	_Z11setupKernelP17curandStateXORWOW
.extern .func  (.param .b32 func_retval0) vprintf
(
	.param .b64 vprintf_param_0,
	.param .b64 vprintf_param_1
)
;
.global .align 4 .b8 precalc_xorwow_matrix[102400];
.global .align 4 .b8 precalc_xorwow_offset_matrix[102400];
.global .align 4 .b8 mrg32k3aM1[2304];
.global .align 4 .b8 mrg32k3aM2[2304];
.global .align 4 .b8 mrg32k3aM1SubSeq[2016];
.global .align 4 .b8 mrg32k3aM2SubSeq[2016];
.global .align 4 .b8 mrg32k3aM1Seq[2304];
.global .align 4 .b8 mrg32k3aM2Seq[2304];
.const .align 8 .b8 __cr_lgamma_table[72];
.global .align 1 .b8 $str[40] = {80, 111, 115, 116, 105, 111, 110, 58, 32, 37, 100, 44, 32, 114, 97, 110, 100, 95, 110, 58, 32, 37, 102, 44, 32, 102, 40, 114, 97, 110, 100, 95, 110, 41, 58, 32, 37, 102, 10};

.visible .entry _Z11setupKernelP17curandStateXORWOW(
	.param .u64 .ptr .align 1 _Z11setupKernelP17curandStateXORWOW_param_0
)
{
	.reg .pred 	%p<24>;
	.reg .b32 	%r<406>;
	.reg .b64 	%rd<18>;

	ld.param.u64 	%rd8, [_Z11setupKernelP17curandStateXORWOW_param_0];
	cvta.to.global.u64 	%rd9, %rd8;
	mov.u32 	%r182, %tid.x;
	mov.u32 	%r183, %ntid.x;
	mov.u32 	%r184, %ctaid.x;
	mad.lo.s32 	%r185, %r183, %r184, %r182;
	cvt.s64.s32 	%rd17, %r185;
	mul.wide.s32 	%rd10, %r185, 48;
	add.s64 	%rd2, %rd9, %rd10;
	mov.b32 	%r186, 1593684748;
	mov.b32 	%r187, 832094735;
	st.global.v2.u32 	[%rd2], {%r187, %r186};
	mov.b32 	%r188, -123459836;
	mov.b32 	%r189, 1111207954;
	st.global.v2.u32 	[%rd2+8], {%r189, %r188};
	mov.b32 	%r190, 1476011280;
	mov.b32 	%r191, -589760388;
	st.global.v2.u32 	[%rd2+16], {%r191, %r190};
	setp.eq.s32 	%p1, %r185, 0;
	@%p1 bra 	$L__BB0_42;
	mov.b32 	%r312, 0;
	mov.u64 	%rd12, precalc_xorwow_matrix;
$L__BB0_2:
	and.b64  	%rd4, %rd17, 3;
	setp.eq.s64 	%p2, %rd4, 0;
	@%p2 bra 	$L__BB0_41;
	mul.wide.u32 	%rd11, %r312, 3200;
	add.s64 	%rd5, %rd12, %rd11;
	cvt.u32.u64 	%r2, %rd4;
	mov.b32 	%r313, 0;
$L__BB0_4:
	mov.b32 	%r326, 0;
	mov.u32 	%r327, %r326;
	mov.u32 	%r328, %r326;
	mov.u32 	%r329, %r326;
	mov.u32 	%r330, %r326;
	mov.u32 	%r319, %r326;
$L__BB0_5:
	mul.wide.u32 	%rd13, %r319, 4;
	add.s64 	%rd14, %rd2, %rd13;
	ld.global.u32 	%r10, [%rd14+4];
	shl.b32 	%r11, %r319, 5;
	mov.b32 	%r325, 0;
$L__BB0_6:
	.pragma "nounroll";
	shr.u32 	%r196, %r10, %r325;
	and.b32  	%r197, %r196, 1;
	setp.eq.b32 	%p3, %r197, 1;
	not.pred 	%p4, %p3;
	add.s32 	%r198, %r11, %r325;
	mul.lo.s32 	%r199, %r198, 5;
	mul.wide.u32 	%rd15, %r199, 4;
	add.s64 	%rd6, %rd5, %rd15;
	@%p4 bra 	$L__BB0_8;
	ld.global.u32 	%r200, [%rd6];
	xor.b32  	%r330, %r330, %r200;
	ld.global.u32 	%r201, [%rd6+4];
	xor.b32  	%r329, %r329, %r201;
	ld.global.u32 	%r202, [%rd6+8];
	xor.b32  	%r328, %r328, %r202;
	ld.global.u32 	%r203, [%rd6+12];
	xor.b32  	%r327, %r327, %r203;
	ld.global.u32 	%r204, [%rd6+16];
	xor.b32  	%r326, %r326, %r204;
$L__BB0_8:
	and.b32  	%r206, %r196, 2;
	setp.eq.s32 	%p5, %r206, 0;
	@%p5 bra 	$L__BB0_10;
	ld.global.u32 	%r207, [%rd6+20];
	xor.b32  	%r330, %r330, %r207;
	ld.global.u32 	%r208, [%rd6+24];
	xor.b32  	%r329, %r329, %r208;
	ld.global.u32 	%r209, [%rd6+28];
	xor.b32  	%r328, %r328, %r209;
	ld.global.u32 	%r210, [%rd6+32];
	xor.b32  	%r327, %r327, %r210;
	ld.global.u32 	%r211, [%rd6+36];
	xor.b32  	%r326, %r326, %r211;
$L__BB0_10:
	and.b32  	%r213, %r196, 4;
	setp.eq.s32 	%p6, %r213, 0;
	@%p6 bra 	$L__BB0_12;
	ld.global.u32 	%r214, [%rd6+40];
	xor.b32  	%r330, %r330, %r214;
	ld.global.u32 	%r215, [%rd6+44];
	xor.b32  	%r329, %r329, %r215;
	ld.global.u32 	%r216, [%rd6+48];
	xor.b32  	%r328, %r328, %r216;
	ld.global.u32 	%r217, [%rd6+52];
	xor.b32  	%r327, %r327, %r217;
	ld.global.u32 	%r218, [%rd6+56];
	xor.b32  	%r326, %r326, %r218;
$L__BB0_12:
	and.b32  	%r220, %r196, 8;
	setp.eq.s32 	%p7, %r220, 0;
	@%p7 bra 	$L__BB0_14;
	ld.global.u32 	%r221, [%rd6+60];
	xor.b32  	%r330, %r330, %r221;
	ld.global.u32 	%r222, [%rd6+64];
	xor.b32  	%r329, %r329, %r222;
	ld.global.u32 	%r223, [%rd6+68];
	xor.b32  	%r328, %r328, %r223;
	ld.global.u32 	%r224, [%rd6+72];
	xor.b32  	%r327, %r327, %r224;
	ld.global.u32 	%r225, [%rd6+76];
	xor.b32  	%r326, %r326, %r225;
$L__BB0_14:
	and.b32  	%r227, %r196, 16;
	setp.eq.s32 	%p8, %r227, 0;
	@%p8 bra 	$L__BB0_16;
	ld.global.u32 	%r228, [%rd6+80];
	xor.b32  	%r330, %r330, %r228;
	ld.global.u32 	%r229, [%rd6+84];
	xor.b32  	%r329, %r329, %r229;
	ld.global.u32 	%r230, [%rd6+88];
	xor.b32  	%r328, %r328, %r230;
	ld.global.u32 	%r231, [%rd6+92];
	xor.b32  	%r327, %r327, %r231;
	ld.global.u32 	%r232, [%rd6+96];
	xor.b32  	%r326, %r326, %r232;
$L__BB0_16:
	and.b32  	%r234, %r196, 32;
	setp.eq.s32 	%p9, %r234, 0;
	@%p9 bra 	$L__BB0_18;
	ld.global.u32 	%r235, [%rd6+100];
	xor.b32  	%r330, %r330, %r235;
	ld.global.u32 	%r236, [%rd6+104];
	xor.b32  	%r329, %r329, %r236;
	ld.global.u32 	%r237, [%rd6+108];
	xor.b32  	%r328, %r328, %r237;
	ld.global.u32 	%r238, [%rd6+112];
	xor.b32  	%r327, %r327, %r238;
	ld.global.u32 	%r239, [%rd6+116];
	xor.b32  	%r326, %r326, %r239;
$L__BB0_18:
	and.b32  	%r241, %r196, 64;
	setp.eq.s32 	%p10, %r241, 0;
	@%p10 bra 	$L__BB0_20;
	ld.global.u32 	%r242, [%rd6+120];
	xor.b32  	%r330, %r330, %r242;
	ld.global.u32 	%r243, [%rd6+124];
	xor.b32  	%r329, %r329, %r243;
	ld.global.u32 	%r244, [%rd6+128];
	xor.b32  	%r328, %r328, %r244;
	ld.global.u32 	%r245, [%rd6+132];
	xor.b32  	%r327, %r327, %r245;
	ld.global.u32 	%r246, [%rd6+136];
	xor.b32  	%r326, %r326, %r246;
$L__BB0_20:
	and.b32  	%r248, %r196, 128;
	setp.eq.s32 	%p11, %r248, 0;
	@%p11 bra 	$L__BB0_22;
	ld.global.u32 	%r249, [%rd6+140];
	xor.b32  	%r330, %r330, %r249;
	ld.global.u32 	%r250, [%rd6+144];
	xor.b32  	%r329, %r329, %r250;
	ld.global.u32 	%r251, [%rd6+148];
	xor.b32  	%r328, %r328, %r251;
	ld.global.u32 	%r252, [%rd6+152];
	xor.b32  	%r327, %r327, %r252;
	ld.global.u32 	%r253, [%rd6+156];
	xor.b32  	%r326, %r326, %r253;
$L__BB0_22:
	and.b32  	%r255, %r196, 256;
	setp.eq.s32 	%p12, %r255, 0;
	@%p12 bra 	$L__BB0_24;
	ld.global.u32 	%r256, [%rd6+160];
	xor.b32  	%r330, %r330, %r256;
	ld.global.u32 	%r257, [%rd6+164];
	xor.b32  	%r329, %r329, %r257;
	ld.global.u32 	%r258, [%rd6+168];
	xor.b32  	%r328, %r328, %r258;
	ld.global.u32 	%r259, [%rd6+172];
	xor.b32  	%r327, %r327, %r259;
	ld.global.u32 	%r260, [%rd6+176];
	xor.b32  	%r326, %r326, %r260;
$L__BB0_24:
	and.b32  	%r262, %r196, 512;
	setp.eq.s32 	%p13, %r262, 0;
	@%p13 bra 	$L__BB0_26;
	ld.global.u32 	%r263, [%rd6+180];
	xor.b32  	%r330, %r330, %r263;
	ld.global.u32 	%r264, [%rd6+184];
	xor.b32  	%r329, %r329, %r264;
	ld.global.u32 	%r265, [%rd6+188];
	xor.b32  	%r328, %r328, %r265;
	ld.global.u32 	%r266, [%rd6+192];
	xor.b32  	%r327, %r327, %r266;
	ld.global.u32 	%r267, [%rd6+196];
	xor.b32  	%r326, %r326, %r267;
$L__BB0_26:
	and.b32  	%r269, %r196, 1024;
	setp.eq.s32 	%p14, %r269, 0;
	@%p14 bra 	$L__BB0_28;
	ld.global.u32 	%r270, [%rd6+200];
	xor.b32  	%r330, %r330, %r270;
	ld.global.u32 	%r271, [%rd6+204];
	xor.b32  	%r329, %r329, %r271;
	ld.global.u32 	%r272, [%rd6+208];
	xor.b32  	%r328, %r328, %r272;
	ld.global.u32 	%r273, [%rd6+212];
	xor.b32  	%r327, %r327, %r273;
	ld.global.u32 	%r274, [%rd6+216];
	xor.b32  	%r326, %r326, %r274;
$L__BB0_28:
	and.b32  	%r276, %r196, 2048;
	setp.eq.s32 	%p15, %r276, 0;
	@%p15 bra 	$L__BB0_30;
	ld.global.u32 	%r277, [%rd6+220];
	xor.b32  	%r330, %r330, %r277;
	ld.global.u32 	%r278, [%rd6+224];
	xor.b32  	%r329, %r329, %r278;
	ld.global.u32 	%r279, [%rd6+228];
	xor.b32  	%r328, %r328, %r279;
	ld.global.u32 	%r280, [%rd6+232];
	xor.b32  	%r327, %r327, %r280;
	ld.global.u32 	%r281, [%rd6+236];
	xor.b32  	%r326, %r326, %r281;
$L__BB0_30:
	and.b32  	%r283, %r196, 4096;
	setp.eq.s32 	%p16, %r283, 0;
	@%p16 bra 	$L__BB0_32;
	ld.global.u32 	%r284, [%rd6+240];
	xor.b32  	%r330, %r330, %r284;
	ld.global.u32 	%r285, [%rd6+244];
	xor.b32  	%r329, %r329, %r285;
	ld.global.u32 	%r286, [%rd6+248];
	xor.b32  	%r328, %r328, %r286;
	ld.global.u32 	%r287, [%rd6+252];
	xor.b32  	%r327, %r327, %r287;
	ld.global.u32 	%r288, [%rd6+256];
	xor.b32  	%r326, %r326, %r288;
$L__BB0_32:
	and.b32  	%r290, %r196, 8192;
	setp.eq.s32 	%p17, %r290, 0;
	@%p17 bra 	$L__BB0_34;
	ld.global.u32 	%r291, [%rd6+260];
	xor.b32  	%r330, %r330, %r291;
	ld.global.u32 	%r292, [%rd6+264];
	xor.b32  	%r329, %r329, %r292;
	ld.global.u32 	%r293, [%rd6+268];
	xor.b32  	%r328, %r328, %r293;
	ld.global.u32 	%r294, [%rd6+272];
	xor.b32  	%r327, %r327, %r294;
	ld.global.u32 	%r295, [%rd6+276];
	xor.b32  	%r326, %r326, %r295;
$L__BB0_34:
	and.b32  	%r297, %r196, 16384;
	setp.eq.s32 	%p18, %r297, 0;
	@%p18 bra 	$L__BB0_36;
	ld.global.u32 	%r298, [%rd6+280];
	xor.b32  	%r330, %r330, %r298;
	ld.global.u32 	%r299, [%rd6+284];
	xor.b32  	%r329, %r329, %r299;
	ld.global.u32 	%r300, [%rd6+288];
	xor.b32  	%r328, %r328, %r300;
	ld.global.u32 	%r301, [%rd6+292];
	xor.b32  	%r327, %r327, %r301;
	ld.global.u32 	%r302, [%rd6+296];
	xor.b32  	%r326, %r326, %r302;
$L__BB0_36:
	and.b32  	%r304, %r196, 32768;
	setp.eq.s32 	%p19, %r304, 0;
	@%p19 bra 	$L__BB0_38;
	ld.global.u32 	%r305, [%rd6+300];
	xor.b32  	%r330, %r330, %r305;
	ld.global.u32 	%r306, [%rd6+304];
	xor.b32  	%r329, %r329, %r306;
	ld.global.u32 	%r307, [%rd6+308];
	xor.b32  	%r328, %r328, %r307;
	ld.global.u32 	%r308, [%rd6+312];
	xor.b32  	%r327, %r327, %r308;
	ld.global.u32 	%r309, [%rd6+316];
	xor.b32  	%r326, %r326, %r309;
$L__BB0_38:
	add.s32 	%r325, %r325, 16;
	setp.ne.s32 	%p20, %r325, 32;
	@%p20 bra 	$L__BB0_6;
	mad.lo.s32 	%r310, %r319, -31, %r11;
	add.s32 	%r319, %r310, 1;
	setp.ne.s32 	%p21, %r319, 5;
	@%p21 bra 	$L__BB0_5;
	st.global.u32 	[%rd2+4], %r330;
	st.global.u32 	[%rd2+8], %r329;
	st.global.u32 	[%rd2+12], %r328;
	st.global.u32 	[%rd2+16], %r327;
	st.global.u32 	[%rd2+20], %r326;
	add.s32 	%r313, %r313, 1;
	setp.lt.u32 	%p22, %r313, %r2;
	@%p22 bra 	$L__BB0_4;
$L__BB0_41:
	shr.u64 	%rd7, %rd17, 2;
	add.s32 	%r312, %r312, 1;
	setp.gt.u64 	%p23, %rd17, 3;
	mov.u64 	%rd17, %rd7;
	@%p23 bra 	$L__BB0_2;
$L__BB0_42:
	mov.b32 	%r311, 0;
	st.global.v2.u32 	[%rd2+24], {%r311, %r311};
	st.global.u32 	[%rd2+32], %r311;
	mov.b64 	%rd16, 0;
	st.global.u64 	[%rd2+40], %rd16;
	ret;

}
	// .globl	_Z16monteCarloKerneliiiPfP17curandStateXORWOW
.visible .entry _Z16monteCarloKerneliiiPfP17curandStateXORWOW(
	.param .u32 _Z16monteCarloKerneliiiPfP17curandStateXORWOW_param_0,
	.param .u32 _Z16monteCarloKerneliiiPfP17curandStateXORWOW_param_1,
	.param .u32 _Z16monteCarloKerneliiiPfP17curandStateXORWOW_param_2,
	.param .u64 .ptr .align 1 _Z16monteCarloKerneliiiPfP17curandStateXORWOW_param_3,
	.param .u64 .ptr .align 1 _Z16monteCarloKerneliiiPfP17curandStateXORWOW_param_4
)
{
	.local .align 8 .b8 	__local_depot1[24];
	.reg .b64 	%SP;
	.reg .b64 	%SPL;
	.reg .pred 	%p<10>;
	.reg .b32 	%r<33>;
	.reg .b32 	%f<66>;
	.reg .b64 	%rd<13>;
	.reg .b64 	%fd<3>;

	mov.u64 	%SPL, __local_depot1;
	cvta.local.u64 	%SP, %SPL;
	ld.param.u64 	%rd1, [_Z16monteCarloKerneliiiPfP17curandStateXORWOW_param_3];
	ld.param.u64 	%rd2, [_Z16monteCarloKerneliiiPfP17curandStateXORWOW_param_4];
	cvta.to.global.u64 	%rd3, %rd2;
	mov.u32 	%r2, %tid.x;
	mov.u32 	%r3, %ntid.x;
	mov.u32 	%r4, %ctaid.x;
	mad.lo.s32 	%r1, %r3, %r4, %r2;
	mul.wide.s32 	%rd4, %r1, 48;
	add.s64 	%rd5, %rd3, %rd4;
	ld.global.v2.u32 	{%r5, %r6}, [%rd5];
	shr.u32 	%r7, %r6, 2;
	xor.b32  	%r8, %r7, %r6;
	ld.global.v2.u32 	{%r9, %r10}, [%rd5+8];
	ld.global.v2.u32 	{%r11, %r12}, [%rd5+16];
	st.global.v2.u32 	[%rd5+8], {%r10, %r11};
	shl.b32 	%r13, %r12, 4;
	shl.b32 	%r14, %r8, 1;
	xor.b32  	%r15, %r14, %r13;
	xor.b32  	%r16, %r15, %r8;
	xor.b32  	%r17, %r16, %r12;
	st.global.v2.u32 	[%rd5+16], {%r12, %r17};
	add.s32 	%r18, %r5, 362437;
	st.global.v2.u32 	[%rd5], {%r18, %r9};
	add.s32 	%r19, %r17, %r18;
	cvt.rn.f32.u32 	%f8, %r19;
	fma.rn.f32 	%f1, %f8, 0f2F800000, 0f2F000000;
	abs.f32 	%f2, %f1;
	setp.eq.f32 	%p1, %f1, 0f3F800000;
	mov.f32 	%f65, 0f3F800000;
	@%p1 bra 	$L__BB1_5;
	setp.num.f32 	%p2, %f2, %f2;
	@%p2 bra 	$L__BB1_3;
	mov.f32 	%f64, 0f40000000;
	add.rn.f32 	%f65, %f1, %f64;
	bra.uni 	$L__BB1_5;
$L__BB1_3:
	setp.lt.f32 	%p3, %f2, 0f00800000;
	mul.f32 	%f9, %f2, 0f4B800000;
	selp.f32 	%f10, %f9, %f2, %p3;
	mov.b32 	%r20, %f10;
	add.s32 	%r21, %r20, -1060439283;
	and.b32  	%r22, %r21, -8388608;
	sub.s32 	%r23, %r20, %r22;
	mov.b32 	%f11, %r23;
	cvt.rn.f32.s32 	%f12, %r22;
	selp.f32 	%f13, 0fC1C00000, 0f00000000, %p3;
	fma.rn.f32 	%f14, %f12, 0f34000000, %f13;
	add.f32 	%f15, %f11, 0fBF800000;
	add.f32 	%f16, %f11, 0f3F800000;
	rcp.approx.ftz.f32 	%f17, %f16;
	add.f32 	%f18, %f15, %f15;
	mul.f32 	%f19, %f18, %f17;
	mul.f32 	%f20, %f19, %f19;
	neg.f32 	%f21, %f19;
	sub.f32 	%f22, %f15, %f19;
	add.f32 	%f23, %f22, %f22;
	fma.rn.f32 	%f24, %f21, %f15, %f23;
	mul.rn.f32 	%f25, %f17, %f24;
	fma.rn.f32 	%f26, %f20, 0f3A2C32E4, 0f3B52E7DB;
	fma.rn.f32 	%f27, %f26, %f20, 0f3C93BB73;
	fma.rn.f32 	%f28, %f27, %f20, 0f3DF6384F;
	mul.rn.f32 	%f29, %f28, %f20;
	fma.rn.f32 	%f30, %f19, 0f3FB8AA3B, %f14;
	mul.f32 	%f31, %f29, 0f40400000;
	sub.f32 	%f32, %f14, %f30;
	fma.rn.f32 	%f33, %f19, 0f3FB8AA3B, %f32;
	fma.rn.f32 	%f34, %f25, 0f3FB8AA3B, %f33;
	fma.rn.f32 	%f35, %f19, 0f32A55E34, %f34;
	fma.rn.f32 	%f36, %f31, %f25, %f35;
	fma.rn.f32 	%f37, %f29, %f19, %f36;
	add.rn.f32 	%f38, %f30, %f37;
	mov.f32 	%f39, 0f40000000;
	mul.rn.f32 	%f40, %f38, %f39;
	cvt.rni.f32.f32 	%f41, %f40;
	sub.f32 	%f42, %f40, %f41;
	neg.f32 	%f43, %f40;
	fma.rn.f32 	%f44, %f38, 0f40000000, %f43;
	neg.f32 	%f45, %f30;
	add.rn.f32 	%f46, %f38, %f45;
	neg.f32 	%f47, %f46;
	add.rn.f32 	%f48, %f37, %f47;
	fma.rn.f32 	%f49, %f48, 0f40000000, %f44;
	add.f32 	%f50, %f42, %f49;
	setp.gt.f32 	%p4, %f41, 0f00000000;
	selp.b32 	%r24, 0, -2097152000, %p4;
	setp.neu.f32 	%p5, %f1, 0f00000000;
	setp.neu.f32 	%p6, %f2, 0f7F800000;
	setp.lt.f32 	%p7, %f40, 0f00000000;
	selp.f32 	%f51, 0f00000000, 0f7F800000, %p7;
	abs.f32 	%f52, %f40;
	setp.gt.f32 	%p8, %f52, 0f43180000;
	cvt.rzi.s32.f32 	%r25, %f41;
	shl.b32 	%r26, %r25, 23;
	sub.s32 	%r27, %r26, %r24;
	mov.b32 	%f53, %r27;
	add.s32 	%r28, %r24, 2130706432;
	mov.b32 	%f54, %r28;
	fma.rn.f32 	%f55, %f50, 0f391FCB8E, 0f3AAF85ED;
	fma.rn.f32 	%f56, %f55, %f50, 0f3C1D9856;
	fma.rn.f32 	%f57, %f56, %f50, 0f3D6357BB;
	fma.rn.f32 	%f58, %f57, %f50, 0f3E75FDEC;
	fma.rn.f32 	%f59, %f58, %f50, 0f3F317218;
	fma.rn.f32 	%f60, %f59, %f50, 0f3F800000;
	mul.f32 	%f61, %f60, %f54;
	mul.f32 	%f62, %f61, %f53;
	selp.f32 	%f65, %f51, %f62, %p8;
	and.pred  	%p9, %p5, %p6;
	@%p9 bra 	$L__BB1_5;
	add.f32 	%f63, %f1, %f1;
	mov.b32 	%r29, %f63;
	and.b32  	%r30, %r29, 2147483647;
	mov.b32 	%f65, %r30;
$L__BB1_5:
	add.u64 	%rd6, %SP, 0;
	add.u64 	%rd7, %SPL, 0;
	cvta.to.global.u64 	%rd8, %rd1;
	mul.wide.s32 	%rd9, %r1, 4;
	add.s64 	%rd10, %rd8, %rd9;
	st.global.f32 	[%rd10], %f65;
	cvt.f64.f32 	%fd1, %f1;
	cvt.f64.f32 	%fd2, %f65;
	st.local.u32 	[%rd7], %r1;
	st.local.f64 	[%rd7+8], %fd1;
	st.local.f64 	[%rd7+16], %fd2;
	mov.u64 	%rd11, $str;
	cvta.global.u64 	%rd12, %rd11;
	{ // callseq 0, 0
	.param .b64 param0;
	st.param.b64 	[param0], %rd12;
	.param .b64 param1;
	st.param.b64 	[param1], %rd6;
	.param .b32 retval0;
	call.uni (retval0), 
	vprintf, 
	(
	param0, 
	param1
	);
	ld.param.b32 	%r31, [retval0];
	} // callseq 0
	ret;

}


// ===== COMPILED SASS (sm_100) =====

	.target	sm_100

	.elftype	@"ET_EXEC"


//--------------------- .note.nv.tkinfo           --------------------------
	.section	.note.nv.tkinfo,"",@"SHT_NOTE"
	.sectionflags	@"SHF_NOTE_NV_TKINFO"
	.tkinfo
        /*0018*/ 	.word	0x00000002
        /*0030*/ 	.string	""
        /*0030*/ 	.string	"ptxas"
        /*0030*/ 	.string	"Cuda compilation tools, release 13.0, V13.0.88"
        /*0030*/ 	.string	"Build cuda_13.0.r13.0/compiler.36424714_0"
        /*0030*/ 	.string	"-arch sm_100 -m 64 "



//--------------------- .note.nv.cuinfo           --------------------------
	.section	.note.nv.cuinfo,"",@"SHT_NOTE"
	.sectionflags	@"SHF_NOTE_NV_CUINFO"
        /*0018*/ 	.short	0x0002
        /*001a*/ 	.short	0x0064
        /*001c*/ 	.short	0x0082
	.zero		2


//--------------------- .nv.info                  --------------------------
	.section	.nv.info,"",@"SHT_CUDA_INFO"
	.align	4


	//----- nvinfo : EIATTR_REGCOUNT
	.align		4
        /*0000*/ 	.byte	0x04, 0x2f
        /*0002*/ 	.short	(.L_11 - .L_10)
	.align		4
.L_10:
        /*0004*/ 	.word	index@(_Z11setupKernelP17curandStateXORWOW)
        /*0008*/ 	.word	0x0000001f


	//----- nvinfo : EIATTR_FRAME_SIZE
	.align		4
.L_11:
        /*000c*/ 	.byte	0x04, 0x11
        /*000e*/ 	.short	(.L_13 - .L_12)
	.align		4
.L_12:
        /*0010*/ 	.word	index@(_Z11setupKernelP17curandStateXORWOW)
        /*0014*/ 	.word	0x00000000


	//----- nvinfo : EIATTR_REGCOUNT
	.align		4
.L_13:
        /*0018*/ 	.byte	0x04, 0x2f
        /*001a*/ 	.short	(.L_15 - .L_14)
	.align		4
.L_14:
        /*001c*/ 	.word	index@(_Z16monteCarloKerneliiiPfP17curandStateXORWOW)
        /*0020*/ 	.word	0x0000001c


	//----- nvinfo : EIATTR_FRAME_SIZE
	.align		4
.L_15:
        /*0024*/ 	.byte	0x04, 0x11
        /*0026*/ 	.short	(.L_17 - .L_16)
	.align		4
.L_16:
        /*0028*/ 	.word	index@(_Z16monteCarloKerneliiiPfP17curandStateXORWOW)
        /*002c*/ 	.word	0x00000018


	//----- nvinfo : EIATTR_MIN_STACK_SIZE
	.align		4
.L_17:
        /*0030*/ 	.byte	0x04, 0x12
        /*0032*/ 	.short	(.L_19 - .L_18)
	.align		4
.L_18:
        /*0034*/ 	.word	index@(_Z16monteCarloKerneliiiPfP17curandStateXORWOW)
        /*0038*/ 	.word	0x00000018


	//----- nvinfo : EIATTR_MIN_STACK_SIZE
	.align		4
.L_19:
        /*003c*/ 	.byte	0x04, 0x12
        /*003e*/ 	.short	(.L_21 - .L_20)
	.align		4
.L_20:
        /*0040*/ 	.word	index@(_Z11setupKernelP17curandStateXORWOW)
        /*0044*/ 	.word	0x00000000
.L_21:


//--------------------- .nv.compat                --------------------------
	.section	.nv.compat,"",@"SHT_CUDA_COMPAT_INFO"
	.align	4
        /*0000*/ 	.byte	0x02, 0x09, 0x00, 0x00, 0x02, 0x02, 0x01, 0x00, 0x02, 0x05, 0x05, 0x00, 0x03, 0x07, 0x01, 0x01
        /*0010*/ 	.byte	0x02, 0x03, 0x00, 0x00, 0x02, 0x06, 0x01, 0x00, 0x04, 0x0b, 0x08, 0x00, 0x01, 0x00, 0x00, 0x00
        /*0020*/ 	.byte	0x00, 0x00, 0x00, 0x00


//--------------------- .nv.info._Z16monteCarloKerneliiiPfP17curandStateXORWOW --------------------------
	.section	.nv.info._Z16monteCarloKerneliiiPfP17curandStateXORWOW,"",@"SHT_CUDA_INFO"
	.sectionflags	@""
	.align	4


	//----- nvinfo : EIATTR_CUDA_API_VERSION
	.align		4
        /*0000*/ 	.byte	0x04, 0x37
        /*0002*/ 	.short	(.L_23 - .L_22)
.L_22:
        /*0004*/ 	.word	0x00000082


	//----- nvinfo : EIATTR_KPARAM_INFO
	.align		4
.L_23:
        /*0008*/ 	.byte	0x04, 0x17
        /*000a*/ 	.short	(.L_25 - .L_24)
.L_24:
        /*000c*/ 	.word	0x00000000
        /*0010*/ 	.short	0x0004
        /*0012*/ 	.short	0x0018
        /*0014*/ 	.byte	0x00, 0xf5, 0x21, 0x00


	//----- nvinfo : EIATTR_KPARAM_INFO
	.align		4
.L_25:
        /*0018*/ 	.byte	0x04, 0x17
        /*001a*/ 	.short	(.L_27 - .L_26)
.L_26:
        /*001c*/ 	.word	0x00000000
        /*0020*/ 	.short	0x0003
        /*0022*/ 	.short	0x0010
        /*0024*/ 	.byte	0x00, 0xf5, 0x21, 0x00


	//----- nvinfo : EIATTR_KPARAM_INFO
	.align		4
.L_27:
        /*0028*/ 	.byte	0x04, 0x17
        /*002a*/ 	.short	(.L_29 - .L_28)
.L_28:
        /*002c*/ 	.word	0x00000000
        /*0030*/ 	.short	0x0002
        /*0032*/ 	.short	0x0008
        /*0034*/ 	.byte	0x00, 0xf0, 0x11, 0x00


	//----- nvinfo : EIATTR_KPARAM_INFO
	.align		4
.L_29:
        /*0038*/ 	.byte	0x04, 0x17
        /*003a*/ 	.short	(.L_31 - .L_30)
.L_30:
        /*003c*/ 	.word	0x00000000
        /*0040*/ 	.short	0x0001
        /*0042*/ 	.short	0x0004
        /*0044*/ 	.byte	0x00, 0xf0, 0x11, 0x00


	//----- nvinfo : EIATTR_KPARAM_INFO
	.align		4
.L_31:
        /*0048*/ 	.byte	0x04, 0x17
        /*004a*/ 	.short	(.L_33 - .L_32)
.L_32:
        /*004c*/ 	.word	0x00000000
        /*0050*/ 	.short	0x0000
        /*0052*/ 	.short	0x0000
        /*0054*/ 	.byte	0x00, 0xf0, 0x11, 0x00


	//----- nvinfo : EIATTR_SPARSE_MMA_MASK
	.align		4
.L_33:
        /*0058*/ 	.byte	0x03, 0x50
        /*005a*/ 	.short	0x0000


	//----- nvinfo : EIATTR_MAXREG_COUNT
	.align		4
        /*005c*/ 	.byte	0x03, 0x1b
        /*005e*/ 	.short	0x00ff


	//----- nvinfo : EIATTR_EXTERNS
	.align		4
        /*0060*/ 	.byte	0x04, 0x0f
        /*0062*/ 	.short	(.L_35 - .L_34)


	//   ....[0]....
	.align		4
.L_34:
        /*0064*/ 	.word	index@(vprintf)


	//----- nvinfo : EIATTR_MERCURY_ISA_VERSION
	.align		4
.L_35:
        /*0068*/ 	.byte	0x03, 0x5f
        /*006a*/ 	.short	0x0101


	//----- nvinfo : EIATTR_VRC_CTA_INIT_COUNT
	.align		4
        /*006c*/ 	.byte	0x02, 0x4a
	.zero		1
	.zero		1


	//----- nvinfo : EIATTR_SYSCALL_OFFSETS
	.align		4
        /*0070*/ 	.byte	0x04, 0x46
        /*0072*/ 	.short	(.L_37 - .L_36)


	//   ....[0]....
.L_36:
        /*0074*/ 	.word	0x00000760


	//----- nvinfo : EIATTR_EXIT_INSTR_OFFSETS
	.align		4
.L_37:
        /*0078*/ 	.byte	0x04, 0x1c
        /*007a*/ 	.short	(.L_39 - .L_38)


	//   ....[0]....
.L_38:
        /*007c*/ 	.word	0x00000770


	//----- nvinfo : EIATTR_CRS_STACK_SIZE
	.align		4
.L_39:
        /*0080*/ 	.byte	0x04, 0x1e
        /*0082*/ 	.short	(.L_41 - .L_40)
.L_40:
        /*0084*/ 	.word	0x00000000


	//----- nvinfo : EIATTR_CBANK_PARAM_SIZE
	.align		4
.L_41:
        /*0088*/ 	.byte	0x03, 0x19
        /*008a*/ 	.short	0x0020


	//----- nvinfo : EIATTR_PARAM_CBANK
	.align		4
        /*008c*/ 	.byte	0x04, 0x0a
        /*008e*/ 	.short	(.L_43 - .L_42)
	.align		4
.L_42:
        /*0090*/ 	.word	index@(.nv.constant0._Z16monteCarloKerneliiiPfP17curandStateXORWOW)
        /*0094*/ 	.short	0x0380
        /*0096*/ 	.short	0x0020


	//----- nvinfo : EIATTR_SW_WAR
	.align		4
.L_43:
        /*0098*/ 	.byte	0x04, 0x36
        /*009a*/ 	.short	(.L_45 - .L_44)
.L_44:
        /*009c*/ 	.word	0x00000008
.L_45:


//--------------------- .nv.info._Z11setupKernelP17curandStateXORWOW --------------------------
	.section	.nv.info._Z11setupKernelP17curandStateXORWOW,"",@"SHT_CUDA_INFO"
	.sectionflags	@""
	.align	4


	//----- nvinfo : EIATTR_CUDA_API_VERSION
	.align		4
        /*0000*/ 	.byte	0x04, 0x37
        /*0002*/ 	.short	(.L_47 - .L_46)
.L_46:
        /*0004*/ 	.word	0x00000082


	//----- nvinfo : EIATTR_KPARAM_INFO
	.align		4
.L_47:
        /*0008*/ 	.byte	0x04, 0x17
        /*000a*/ 	.short	(.L_49 - .L_48)
.L_48:
        /*000c*/ 	.word	0x00000000
        /*0010*/ 	.short	0x0000
        /*0012*/ 	.short	0x0000
        /*0014*/ 	.byte	0x00, 0xf5, 0x21, 0x00


	//----- nvinfo : EIATTR_SPARSE_MMA_MASK
	.align		4
.L_49:
        /*0018*/ 	.byte	0x03, 0x50
        /*001a*/ 	.short	0x0000


	//----- nvinfo : EIATTR_MAXREG_COUNT
	.align		4
        /*001c*/ 	.byte	0x03, 0x1b
        /*001e*/ 	.short	0x00ff


	//----- nvinfo : EIATTR_MERCURY_ISA_VERSION
	.align		4
        /*0020*/ 	.byte	0x03, 0x5f
        /*0022*/ 	.short	0x0101


	//----- nvinfo : EIATTR_VRC_CTA_INIT_COUNT
	.align		4
        /*0024*/ 	.byte	0x02, 0x4a
	.zero		1
	.zero		1


	//----- nvinfo : EIATTR_EXIT_INSTR_OFFSETS
	.align		4
        /*0028*/ 	.byte	0x04, 0x1c
        /*002a*/ 	.short	(.L_51 - .L_50)


	//   ....[0]....
.L_50:
        /*002c*/ 	.word	0x00000e80


	//----- nvinfo : EIATTR_CRS_STACK_SIZE
	.align		4
.L_51:
        /*0030*/ 	.byte	0x04, 0x1e
        /*0032*/ 	.short	(.L_53 - .L_52)
.L_52:
        /*0034*/ 	.word	0x00000000


	//----- nvinfo : EIATTR_CBANK_PARAM_SIZE
	.align		4
.L_53:
        /*0038*/ 	.byte	0x03, 0x19
        /*003a*/ 	.short	0x0008


	//----- nvinfo : EIATTR_PARAM_CBANK
	.align		4
        /*003c*/ 	.byte	0x04, 0x0a
        /*003e*/ 	.short	(.L_55 - .L_54)
	.align		4
.L_54:
        /*0040*/ 	.word	index@(.nv.constant0._Z11setupKernelP17curandStateXORWOW)
        /*0044*/ 	.short	0x0380
        /*0046*/ 	.short	0x0008


	//----- nvinfo : EIATTR_SW_WAR
	.align		4
.L_55:
        /*0048*/ 	.byte	0x04, 0x36
        /*004a*/ 	.short	(.L_57 - .L_56)
.L_56:
        /*004c*/ 	.word	0x00000008
.L_57:


//--------------------- .nv.callgraph             --------------------------
	.section	.nv.callgraph,"",@"SHT_CUDA_CALLGRAPH"
	.align	4
	.sectionentsize	8
	.align		4
        /*0000*/ 	.word	0x00000000
	.align		4
        /*0004*/ 	.word	0xffffffff
	.align		4
        /*0008*/ 	.word	index@(_Z16monteCarloKerneliiiPfP17curandStateXORWOW)
	.align		4
        /*000c*/ 	.word	index@(vprintf)
	.align		4
        /*0010*/ 	.word	0x00000000
	.align		4
        /*0014*/ 	.word	0xfffffffe
	.align		4
        /*0018*/ 	.word	0x00000000
	.align		4
        /*001c*/ 	.word	0xfffffffd
	.align		4
        /*0020*/ 	.word	0x00000000
	.align		4
        /*0024*/ 	.word	0xfffffffc


//--------------------- .nv.constant4             --------------------------
	.section	.nv.constant4,"a",@progbits
	.align	8
	.align		8
.nv.constant4:
        /*0000*/ 	.dword	vprintf
	.align		8
        /*0008*/ 	.dword	precalc_xorwow_matrix
	.align		8
        /*0010*/ 	.dword	precalc_xorwow_offset_matrix
	.align		8
        /*0018*/ 	.dword	mrg32k3aM1
	.align		8
        /*0020*/ 	.dword	mrg32k3aM2
	.align		8
        /*0028*/ 	.dword	mrg32k3aM1SubSeq
	.align		8
        /*0030*/ 	.dword	mrg32k3aM2SubSeq
	.align		8
        /*0038*/ 	.dword	mrg32k3aM1Seq
	.align		8
        /*0040*/ 	.dword	mrg32k3aM2Seq
	.align		8
        /*0048*/ 	.dword	$str


//--------------------- .nv.constant3             --------------------------
	.section	.nv.constant3,"a",@progbits
	.align	8
.nv.constant3:
	.type		__cr_lgamma_table,@object
	.size		__cr_lgamma_table,(.L_8 - __cr_lgamma_table)
__cr_lgamma_table:
        /*0000*/ 	.byte	0x00, 0x00, 0x00, 0x00, 0x00, 0x00, 0x00, 0x00, 0x00, 0x00, 0x00, 0x00, 0x00, 0x00, 0x00, 0x00
        /*0010*/ 	.byte	0xef, 0x39, 0xfa, 0xfe, 0x42, 0x2e, 0xe6, 0x3f, 0x02, 0x20, 0x2a, 0xfa, 0x0b, 0xab, 0xfc, 0x3f
        /*0020*/ 	.byte	0xf9, 0x2c, 0x92, 0x7c, 0xa7, 0x6c, 0x09, 0x40, 0xc9, 0x79, 0x44, 0x3c, 0x64, 0x26, 0x13, 0x40
        /*0030*/ 	.byte	0xca, 0x01, 0xcf, 0x3a, 0x27, 0x51, 0x1a, 0x40, 0x30, 0xcc, 0x2d, 0xf3, 0xe1, 0x0c, 0x21, 0x40
        /*0040*/ 	.byte	0x0d, 0xb7, 0xfc, 0x82, 0x8e, 0x35, 0x25, 0x40
.L_8:


//--------------------- .text._Z16monteCarloKerneliiiPfP17curandStateXORWOW --------------------------
	.section	.text._Z16monteCarloKerneliiiPfP17curandStateXORWOW,"ax",@progbits
	.align	128
        .global         _Z16monteCarloKerneliiiPfP17curandStateXORWOW
        .type           _Z16monteCarloKerneliiiPfP17curandStateXORWOW,@function
        .size           _Z16monteCarloKerneliiiPfP17curandStateXORWOW,(.L_x_13 - _Z16monteCarloKerneliiiPfP17curandStateXORWOW)
        .other          _Z16monteCarloKerneliiiPfP17curandStateXORWOW,@"STO_CUDA_ENTRY STV_DEFAULT"
_Z16monteCarloKerneliiiPfP17curandStateXORWOW:
.text._Z16monteCarloKerneliiiPfP17curandStateXORWOW:
[----:B------:R-:W0:Y:S01]  /*0000*/  LDC R1, c[0x0][0x37c] ;  /* 0x0000df00ff017b82 */ /* 0x000e220000000800 */
[----:B------:R-:W1:Y:S07]  /*0010*/  S2R R0, SR_TID.X ;  /* 0x0000000000007919 */ /* 0x000e6e0000002100 */
[----:B------:R-:W2:Y:S01]  /*0020*/  LDC.64 R8, c[0x0][0x398] ;  /* 0x0000e600ff087b82 */ /* 0x000ea20000000a00 */
[----:B------:R-:W3:Y:S01]  /*0030*/  LDCU UR7, c[0x0][0x2fc] ;  /* 0x00005f80ff0777ac */ /* 0x000ee20008000800 */
[----:B0-----:R-:W-:Y:S01]  /*0040*/  IADD3 R1, PT, PT, R1, -0x18, RZ ;  /* 0xffffffe801017810 */ /* 0x001fe20007ffe0ff */
[----:B------:R-:W1:Y:S01]  /*0050*/  S2R R3, SR_CTAID.X ;  /* 0x0000000000037919 */ /* 0x000e620000002500 */
[----:B------:R-:W1:Y:S04]  /*0060*/  LDCU UR6, c[0x0][0x360] ;  /* 0x00006c00ff0677ac */ /* 0x000e680008000800 */
[----:B------:R-:W0:Y:S01]  /*0070*/  LDC.64 R18, c[0x0][0x390] ;  /* 0x0000e400ff127b82 */ /* 0x000e220000000a00 */
[----:B------:R-:W4:Y:S01]  /*0080*/  LDCU.64 UR4, c[0x0][0x358] ;  /* 0x00006b00ff0477ac */ /* 0x000f220008000a00 */
[----:B-1----:R-:W-:-:S04]  /*0090*/  IMAD R0, R3, UR6, R0 ;  /* 0x0000000603007c24 */ /* 0x002fc8000f8e0200 */
[----:B--2---:R-:W-:-:S05]  /*00a0*/  IMAD.WIDE R8, R0, 0x30, R8 ;  /* 0x0000003000087825 */ /* 0x004fca00078e0208 */
[----:B----4-:R-:W2:Y:S04]  /*00b0*/  LDG.E.64 R2, desc[UR4][R8.64] ;  /* 0x0000000408027981 */ /* 0x010ea8000c1e1b00 */
[----:B------:R-:W4:Y:S04]  /*00c0*/  LDG.E.64 R16, desc[UR4][R8.64+0x10] ;  /* 0x0000100408107981 */ /* 0x000f28000c1e1b00 */
[----:B------:R1:W5:Y:S01]  /*00d0*/  LDG.E.64 R12, desc[UR4][R8.64+0x8] ;  /* 0x00000804080c7981 */ /* 0x000362000c1e1b00 */
[----:B------:R-:W3:Y:S01]  /*00e0*/  LDCU UR6, c[0x0][0x2f8] ;  /* 0x00005f00ff0677ac */ /* 0x000ee20008000800 */
[----:B------:R-:W-:Y:S01]  /*00f0*/  BSSY.RECONVERGENT B0, `(.L_x_0) ;  /* 0x0000053000007945 */ /* 0x000fe20003800200 */
[----:B------:R-:W-:-:S02]  /*0100*/  MOV R10, 0x3f800000 ;  /* 0x3f800000000a7802 */ /* 0x000fc40000000f00 */
[----:B---3--:R-:W-:-:S04]  /*0110*/  IADD3 R6, P1, PT, R1, UR6, RZ ;  /* 0x0000000601067c10 */ /* 0x008fc8000ff3e0ff */
[----:B------:R-:W-:Y:S02]  /*0120*/  IADD3.X R7, PT, PT, RZ, UR7, RZ, P1, !PT ;  /* 0x00000007ff077c10 */ /* 0x000fe40008ffe4ff */
[----:B--2---:R-:W-:Y:S02]  /*0130*/  SHF.R.U32.HI R4, RZ, 0x2, R3 ;  /* 0x00000002ff047819 */ /* 0x004fe40000011603 */
[----:B------:R-:W-:Y:S02]  /*0140*/  IADD3 R2, PT, PT, R2, 0x587c5, RZ ;  /* 0x000587c502027810 */ /* 0x000fe40007ffe0ff */
[----:B------:R-:W-:Y:S02]  /*0150*/  LOP3.LUT R4, R4, R3, RZ, 0x3c, !PT ;  /* 0x0000000304047212 */ /* 0x000fe400078e3cff */
[----:B----4-:R-:W-:Y:S02]  /*0160*/  SHF.L.U32 R3, R17, 0x4, RZ ;  /* 0x0000000411037819 */ /* 0x010fe400000006ff */
[----:B------:R-:W-:-:S04]  /*0170*/  SHF.L.U32 R5, R4, 0x1, RZ ;  /* 0x0000000104057819 */ /* 0x000fc800000006ff */
[----:B------:R-:W-:-:S04]  /*0180*/  LOP3.LUT R4, R4, R5, R3, 0x96, !PT ;  /* 0x0000000504047212 */ /* 0x000fc800078e9603 */
[----:B------:R-:W-:Y:S01]  /*0190*/  LOP3.LUT R21, R4, R17, RZ, 0x3c, !PT ;  /* 0x0000001104157212 */ /* 0x000fe200078e3cff */
[----:B------:R-:W-:-:S03]  /*01a0*/  HFMA2 R4, -RZ, RZ, 0.1171875, 0 ;  /* 0x2f800000ff047431 */ /* 0x000fc600000001ff */
[----:B------:R-:W-:-:S04]  /*01b0*/  IADD3 R3, PT, PT, R21, R2, RZ ;  /* 0x0000000215037210 */ /* 0x000fc80007ffe0ff */
[----:B------:R-:W-:-:S05]  /*01c0*/  I2FP.F32.U32 R3, R3 ;  /* 0x0000000300037245 */ /* 0x000fca0000201000 */
[----:B------:R-:W-:-:S04]  /*01d0*/  FFMA R3, R3, R4, 1.1641532182693481445e-10 ;  /* 0x2f00000003037423 */ /* 0x000fc80000000004 */
[----:B------:R1:W2:Y:S01]  /*01e0*/  F2F.F64.F32 R4, R3 ;  /* 0x0000000300047310 */ /* 0x0002a20000201800 */
[----:B------:R-:W-:-:S13]  /*01f0*/  FSETP.NEU.AND P0, PT, R3, 1, PT ;  /* 0x3f8000000300780b */ /* 0x000fda0003f0d000 */
[----:B01----:R-:W-:Y:S05]  /*0200*/  @!P0 BRA `(.L_x_1) ;  /* 0x0000000400048947 */ /* 0x003fea0003800000 */
[----:B------:R-:W-:-:S13]  /*0210*/  FSETP.NAN.AND P0, PT, |R3|, |R3|, PT ;  /* 0x400000030300720b */ /* 0x000fda0003f08200 */
[----:B------:R-:W-:Y:S01]  /*0220*/  @P0 FADD R10, R3, 2 ;  /* 0x40000000030a0421 */ /* 0x000fe20000000000 */
[----:B------:R-:W-:Y:S06]  /*0230*/  @P0 BRA `(.L_x_1) ;  /* 0x0000000000f80947 */ /* 0x000fec0003800000 */
[C---:B------:R-:W-:Y:S01]  /*0240*/  FMUL R10, |R3|.reuse, 16777216 ;  /* 0x4b800000030a7820 */ /* 0x040fe20000400200 */
[----:B------:R-:W-:Y:S01]  /*0250*/  FSETP.GEU.AND P0, PT, |R3|, 1.175494350822287508e-38, PT ;  /* 0x008000000300780b */ /* 0x000fe20003f0e200 */
[----:B------:R-:W-:-:S03]  /*0260*/  HFMA2 R22, -RZ, RZ, 0.771484375, 0.21533203125 ;  /* 0x3a2c32e4ff167431 */ /* 0x000fc600000001ff */
[----:B------:R-:W-:Y:S02]  /*0270*/  FSEL R10, R10, |R3|, !P0 ;  /* 0x400000030a0a7208 */ /* 0x000fe40004000000 */
[----:B------:R-:W-:Y:S02]  /*0280*/  FSEL R20, RZ, -24, P0 ;  /* 0xc1c00000ff147808 */ /* 0x000fe40000000000 */
[----:B------:R-:W-:Y:S02]  /*0290*/  IADD3 R11, PT, PT, R10, -0x3f3504f3, RZ ;  /* 0xc0cafb0d0a0b7810 */ /* 0x000fe40007ffe0ff */
[----:B------:R-:W-:Y:S02]  /*02a0*/  FSETP.NEU.AND P0, PT, |R3|, +INF , PT ;  /* 0x7f8000000300780b */ /* 0x000fe40003f0d200 */
[----:B------:R-:W-:Y:S02]  /*02b0*/  LOP3.LUT R11, R11, 0xff800000, RZ, 0xc0, !PT ;  /* 0xff8000000b0b7812 */ /* 0x000fe400078ec0ff */
[----:B------:R-:W-:-:S02]  /*02c0*/  FSETP.NEU.AND P0, PT, R3, RZ, P0 ;  /* 0x000000ff0300720b */ /* 0x000fc4000070d000 */
[-C--:B------:R-:W-:Y:S02]  /*02d0*/  IADD3 R23, PT, PT, R10, -R11.reuse, RZ ;  /* 0x8000000b0a177210 */ /* 0x080fe40007ffe0ff */
[----:B------:R-:W-:-:S03]  /*02e0*/  I2FP.F32.S32 R11, R11 ;  /* 0x0000000b000b7245 */ /* 0x000fc60000201400 */
[C---:B------:R-:W-:Y:S01]  /*02f0*/  FADD R10, R23.reuse, 1 ;  /* 0x3f800000170a7421 */ /* 0x040fe20000000000 */
[----:B------:R-:W-:Y:S01]  /*0300*/  FADD R23, R23, -1 ;  /* 0xbf80000017177421 */ /* 0x000fe20000000000 */
[----:B------:R-:W-:-:S03]  /*0310*/  FFMA R25, R11, 1.1920928955078125e-07, R20 ;  /* 0x340000000b197823 */ /* 0x000fc60000000014 */
[----:B------:R-:W-:Y:S01]  /*0320*/  FADD R15, R23, R23 ;  /* 0x00000017170f7221 */ /* 0x000fe20000000000 */
[----:B------:R-:W0:Y:S01]  /*0330*/  MUFU.RCP R10, R10 ;  /* 0x0000000a000a7308 */ /* 0x000e220000001000 */
[----:B------:R-:W-:Y:S02]  /*0340*/  @!P0 FADD R3, R3, R3 ;  /* 0x0000000303038221 */ /* 0x000fe40000000000 */
[----:B0-----:R-:W-:-:S04]  /*0350*/  FMUL R14, R10, R15 ;  /* 0x0000000f0a0e7220 */ /* 0x001fc80000400000 */
[----:B------:R-:W-:Y:S01]  /*0360*/  FADD R20, R23, -R14 ;  /* 0x8000000e17147221 */ /* 0x000fe20000000000 */
[C---:B------:R-:W-:Y:S01]  /*0370*/  FMUL R15, R14.reuse, R14 ;  /* 0x0000000e0e0f7220 */ /* 0x040fe20000400000 */
[----:B------:R-:W-:Y:S02]  /*0380*/  FFMA R11, R14, 1.4426950216293334961, R25 ;  /* 0x3fb8aa3b0e0b7823 */ /* 0x000fe40000000019 */
[----:B------:R-:W-:Y:S01]  /*0390*/  FADD R20, R20, R20 ;  /* 0x0000001414147221 */ /* 0x000fe20000000000 */
[----:B------:R-:W-:Y:S01]  /*03a0*/  FFMA R22, R15, R22, 0.0032181653659790754318 ;  /* 0x3b52e7db0f167423 */ /* 0x000fe20000000016 */
[----:B------:R-:W-:Y:S02]  /*03b0*/  FADD R25, R25, -R11 ;  /* 0x8000000b19197221 */ /* 0x000fe40000000000 */
[----:B------:R-:W-:Y:S01]  /*03c0*/  FFMA R23, R23, -R14, R20 ;  /* 0x8000000e17177223 */ /* 0x000fe20000000014 */
[----:B------:R-:W-:Y:S01]  /*03d0*/  FFMA R22, R15, R22, 0.018033718690276145935 ;  /* 0x3c93bb730f167423 */ /* 0x000fe20000000016 */
[----:B------:R-:W-:-:S02]  /*03e0*/  FFMA R20, R14, 1.4426950216293334961, R25 ;  /* 0x3fb8aa3b0e147823 */ /* 0x000fc40000000019 */
[----:B------:R-:W-:Y:S01]  /*03f0*/  FMUL R23, R10, R23 ;  /* 0x000000170a177220 */ /* 0x000fe20000400000 */
[----:B------:R-:W-:-:S03]  /*0400*/  FFMA R22, R15, R22, 0.12022458761930465698 ;  /* 0x3df6384f0f167423 */ /* 0x000fc60000000016 */
[----:B------:R-:W-:Y:S01]  /*0410*/  FFMA R25, R23, 1.4426950216293334961, R20 ;  /* 0x3fb8aa3b17197823 */ /* 0x000fe20000000014 */
[----:B------:R-:W-:-:S03]  /*0420*/  FMUL R15, R15, R22 ;  /* 0x000000160f0f7220 */ /* 0x000fc60000400000 */
[----:B------:R-:W-:Y:S01]  /*0430*/  FFMA R20, R14, 1.9251366722983220825e-08, R25 ;  /* 0x32a55e340e147823 */ /* 0x000fe20000000019 */
[----:B------:R-:W-:-:S04]  /*0440*/  FMUL R10, R15, 3 ;  /* 0x404000000f0a7820 */ /* 0x000fc80000400000 */
[----:B------:R-:W-:Y:S01]  /*0450*/  FFMA R10, R23, R10, R20 ;  /* 0x0000000a170a7223 */ /* 0x000fe20000000014 */
[----:B------:R-:W-:-:S03]  /*0460*/  MOV R20, 0x391fcb8e ;  /* 0x391fcb8e00147802 */ /* 0x000fc60000000f00 */
[----:B------:R-:W-:-:S04]  /*0470*/  FFMA R14, R14, R15, R10 ;  /* 0x0000000f0e0e7223 */ /* 0x000fc8000000000a */
[----:B------:R-:W-:-:S04]  /*0480*/  FADD R23, R11, R14 ;  /* 0x0000000e0b177221 */ /* 0x000fc80000000000 */
[----:B------:R-:W-:Y:S01]  /*0490*/  FMUL R10, R23, 2 ;  /* 0x40000000170a7820 */ /* 0x000fe20000400000 */
[----:B------:R-:W-:-:S03]  /*04a0*/  FADD R11, -R11, R23 ;  /* 0x000000170b0b7221 */ /* 0x000fc60000000100 */
[----:B------:R-:W0:Y:S01]  /*04b0*/  FRND R15, R10 ;  /* 0x0000000a000f7307 */ /* 0x000e220000201000 */
[----:B------:R-:W-:Y:S01]  /*04c0*/  FADD R14, R14, -R11 ;  /* 0x8000000b0e0e7221 */ /* 0x000fe20000000000 */
[----:B------:R-:W-:Y:S01]  /*04d0*/  FFMA R23, R23, 2, -R10 ;  /* 0x4000000017177823 */ /* 0x000fe2000000080a */
[----:B------:R-:W-:-:S03]  /*04e0*/  FSETP.GT.AND P2, PT, |R10|, 152, PT ;  /* 0x431800000a00780b */ /* 0x000fc60003f44200 */
[----:B------:R-:W-:Y:S02]  /*04f0*/  FFMA R14, R14, 2, R23 ;  /* 0x400000000e0e7823 */ /* 0x000fe40000000017 */
[----:B------:R-:W1:Y:S01]  /*0500*/  F2I.NTZ R23, R10 ;  /* 0x0000000a00177305 */ /* 0x000e620000203100 */
[----:B0-----:R-:W-:Y:S01]  /*0510*/  FADD R11, R10, -R15 ;  /* 0x8000000f0a0b7221 */ /* 0x001fe20000000000 */
[----:B------:R-:W-:-:S03]  /*0520*/  FSETP.GT.AND P1, PT, R15, RZ, PT ;  /* 0x000000ff0f00720b */ /* 0x000fc60003f24000 */
[----:B------:R-:W-:-:S04]  /*0530*/  FADD R11, R11, R14 ;  /* 0x0000000e0b0b7221 */ /* 0x000fc80000000000 */
[----:B------:R-:W-:-:S04]  /*0540*/  FFMA R14, R11, R20, 0.0013391353422775864601 ;  /* 0x3aaf85ed0b0e7423 */ /* 0x000fc80000000014 */
[----:B------:R-:W-:-:S04]  /*0550*/  FFMA R14, R11, R14, 0.0096188392490148544312 ;  /* 0x3c1d98560b0e7423 */ /* 0x000fc8000000000e */
[----:B------:R-:W-:-:S04]  /*0560*/  FFMA R14, R11, R14, 0.055503588169813156128 ;  /* 0x3d6357bb0b0e7423 */ /* 0x000fc8000000000e */
[C---:B------:R-:W-:Y:S01]  /*0570*/  FFMA R20, R11.reuse, R14, 0.24022644758224487305 ;  /* 0x3e75fdec0b147423 */ /* 0x040fe2000000000e */
[----:B------:R-:W-:Y:S02]  /*0580*/  SEL R14, RZ, 0x83000000, P1 ;  /* 0x83000000ff0e7807 */ /* 0x000fe40000800000 */
[----:B------:R-:W-:Y:S01]  /*0590*/  FSETP.GEU.AND P1, PT, R10, RZ, PT ;  /* 0x000000ff0a00720b */ /* 0x000fe20003f2e000 */
[----:B------:R-:W-:Y:S01]  /*05a0*/  FFMA R20, R11, R20, 0.69314718246459960938 ;  /* 0x3f3172180b147423 */ /* 0x000fe20000000014 */
[----:B------:R-:W-:Y:S02]  /*05b0*/  IADD3 R15, PT, PT, R14, 0x7f000000, RZ ;  /* 0x7f0000000e0f7810 */ /* 0x000fe40007ffe0ff */
[----:B-1----:R-:W-:Y:S01]  /*05c0*/  LEA R23, R23, -R14, 0x17 ;  /* 0x8000000e17177211 */ /* 0x002fe200078eb8ff */
[----:B------:R-:W-:Y:S01]  /*05d0*/  FFMA R20, R11, R20, 1 ;  /* 0x3f8000000b147423 */ /* 0x000fe20000000014 */
[----:B------:R-:W-:-:S03]  /*05e0*/  FSEL R10, RZ, +INF , !P1 ;  /* 0x7f800000ff0a7808 */ /* 0x000fc60004800000 */
[----:B------:R-:W-:-:S04]  /*05f0*/  FMUL R20, R15, R20 ;  /* 0x000000140f147220 */ /* 0x000fc80000400000 */
[----:B------:R-:W-:Y:S01]  /*0600*/  @!P2 FMUL R10, R23, R20 ;  /* 0x00000014170aa220 */ /* 0x000fe20000400000 */
[----:B------:R-:W-:-:S07]  /*0610*/  @!P0 LOP3.LUT R10, R3, 0x7fffffff, RZ, 0xc0, !PT ;  /* 0x7fffffff030a8812 */ /* 0x000fce00078ec0ff */
.L_x_1:
[----:B------:R-:W-:Y:S05]  /*0620*/  BSYNC.RECONVERGENT B0 ;  /* 0x0000000000007941 */ /* 0x000fea0003800200 */
.L_x_0:
[----:B------:R-:W0:Y:S01]  /*0630*/  F2F.F64.F32 R14, R10 ;  /* 0x0000000a000e7310 */ /* 0x000e220000201800 */
[----:B------:R-:W-:Y:S01]  /*0640*/  MOV R20, R17 ;  /* 0x0000001100147202 */ /* 0x000fe20000000f00 */
[----:B------:R-:W-:Y:S01]  /*0650*/  STL [R1], R0 ;  /* 0x0000000001007387 */ /* 0x000fe20000100800 */
[----:B------:R-:W-:Y:S01]  /*0660*/  MOV R17, R16 ;  /* 0x0000001000117202 */ /* 0x000fe20000000f00 */
[----:B------:R-:W1:Y:S01]  /*0670*/  LDCU.64 UR6, c[0x4][0x48] ;  /* 0x01000900ff0677ac */ /* 0x000e620008000a00 */
[----:B-----5:R-:W-:Y:S01]  /*0680*/  MOV R16, R13 ;  /* 0x0000000d00107202 */ /* 0x020fe20000000f00 */
[----:B------:R-:W-:Y:S01]  /*0690*/  STG.E.64 desc[UR4][R8.64+0x10], R20 ;  /* 0x0000101408007986 */ /* 0x000fe2000c101b04 */
[----:B------:R-:W-:Y:S01]  /*06a0*/  MOV R3, R12 ;  /* 0x0000000c00037202 */ /* 0x000fe20000000f00 */
[----:B------:R-:W-:Y:S01]  /*06b0*/  IMAD.WIDE R12, R0, 0x4, R18 ;  /* 0x00000004000c7825 */ /* 0x000fe200078e0212 */
[----:B------:R-:W-:Y:S01]  /*06c0*/  MOV R11, 0x0 ;  /* 0x00000000000b7802 */ /* 0x000fe20000000f00 */
[----:B------:R-:W-:Y:S04]  /*06d0*/  STG.E.64 desc[UR4][R8.64+0x8], R16 ;  /* 0x0000081008007986 */ /* 0x000fe8000c101b04 */
[----:B------:R-:W-:Y:S04]  /*06e0*/  STG.E.64 desc[UR4][R8.64], R2 ;  /* 0x0000000208007986 */ /* 0x000fe8000c101b04 */
[----:B0-----:R0:W-:Y:S04]  /*06f0*/  STL.64 [R1+0x10], R14 ;  /* 0x0000100e01007387 */ /* 0x0011e80000100a00 */
[----:B------:R-:W-:Y:S04]  /*0700*/  STG.E desc[UR4][R12.64], R10 ;  /* 0x0000000a0c007986 */ /* 0x000fe8000c101904 */
[----:B--2---:R1:W-:Y:S01]  /*0710*/  STL.64 [R1+0x8], R4 ;  /* 0x0000080401007387 */ /* 0x0043e20000100a00 */
[----:B0-----:R0:W2:Y:S01]  /*0720*/  LDC.64 R14, c[0x4][R11] ;  /* 0x010000000b0e7b82 */ /* 0x0010a20000000a00 */
[----:B-1----:R-:W-:-:S02]  /*0730*/  MOV R4, UR6 ;  /* 0x0000000600047c02 */ /* 0x002fc40008000f00 */
[----:B0-----:R-:W-:-:S07]  /*0740*/  MOV R5, UR7 ;  /* 0x0000000700057c02 */ /* 0x001fce0008000f00 */
[----:B------:R-:W-:-:S07]  /*0750*/  LEPC R20, `(.L_x_2) ;  /* 0x000000001014794e */ /* 0x000fce0000000000 */
[----:B--2---:R-:W-:Y:S05]  /*0760*/  CALL.ABS.NOINC R14 ;  /* 0x000000000e007343 */ /* 0x004fea0003c00000 */
.L_x_2:
[----:B------:R-:W-:Y:S05]  /*0770*/  EXIT ;  /* 0x000000000000794d */ /* 0x000fea0003800000 */
.L_x_3:
[----:B------:R-:W-:-:S00]  /*0780*/  BRA `(.L_x_3) ;  /* 0xfffffffc00fc7947 */ /* 0x000fc0000383ffff */
[----:B------:R-:W-:-:S00]  /*0790*/  NOP ;  /* 0x0000000000007918 */ /* 0x000fc00000000000 */
        /* <DEDUP_REMOVED lines=14> */
.L_x_13:


//--------------------- .text._Z11setupKernelP17curandStateXORWOW --------------------------
	.section	.text._Z11setupKernelP17curandStateXORWOW,"ax",@progbits
	.align	128
        .global         _Z11setupKernelP17curandStateXORWOW
        .type           _Z11setupKernelP17curandStateXORWOW,@function
        .size           _Z11setupKernelP17curandStateXORWOW,(.L_x_14 - _Z11setupKernelP17curandStateXORWOW)
        .other          _Z11setupKernelP17curandStateXORWOW,@"STO_CUDA_ENTRY STV_DEFAULT"
_Z11setupKernelP17curandStateXORWOW:
.text._Z11setupKernelP17curandStateXORWOW:
[----:B------:R-:W-:Y:S01]  /*0000*/  LDC R1, c[0x0][0x37c] ;  /* 0x0000df00ff017b82 */ /* 0x000fe20000000800 */
[----:B------:R-:W0:Y:S07]  /*0010*/  S2R R13, SR_TID.X ;  /* 0x00000000000d7919 */ /* 0x000e2e0000002100 */
[----:B------:R-:W1:Y:S01]  /*0020*/  LDC.64 R6, c[0x0][0x380] ;  /* 0x0000e000ff067b82 */ /* 0x000e620000000a00 */
[----:B------:R-:W0:Y:S01]  /*0030*/  LDCU UR6, c[0x0][0x360] ;  /* 0x00006c00ff0677ac */ /* 0x000e220008000800 */
[----:B------:R-:W-:Y:S01]  /*0040*/  IMAD.MOV.U32 R2, RZ, RZ, 0x3198c20f ;  /* 0x3198c20fff027424 */ /* 0x000fe200078e00ff */
[----:B------:R-:W0:Y:S01]  /*0050*/  S2R R0, SR_CTAID.X ;  /* 0x0000000000007919 */ /* 0x000e220000002500 */
[----:B------:R-:W-:Y:S01]  /*0060*/  IMAD.MOV.U32 R3, RZ, RZ, 0x5efdb30c ;  /* 0x5efdb30cff037424 */ /* 0x000fe200078e00ff */
[----:B------:R-:W2:Y:S01]  /*0070*/  LDCU.64 UR4, c[0x0][0x358] ;  /* 0x00006b00ff0477ac */ /* 0x000ea20008000a00 */
[----:B------:R-:W-:Y:S01]  /*0080*/  IMAD.MOV.U32 R4, RZ, RZ, 0x423bb012 ;  /* 0x423bb012ff047424 */ /* 0x000fe200078e00ff */
[----:B------:R-:W-:Y:S01]  /*0090*/  BSSY.RECONVERGENT B0, `(.L_x_4) ;  /* 0x00000db000007945 */ /* 0x000fe20003800200 */
[----:B------:R-:W-:-:S02]  /*00a0*/  IMAD.MOV.U32 R5, RZ, RZ, -0x75bd8fc ;  /* 0xf8a42704ff057424 */ /* 0x000fc400078e00ff */
[----:B------:R-:W-:Y:S02]  /*00b0*/  IMAD.MOV.U32 R8, RZ, RZ, -0x23270784 ;  /* 0xdcd8f87cff087424 */ /* 0x000fe400078e00ff */
[----:B------:R-:W-:Y:S02]  /*00c0*/  IMAD.MOV.U32 R9, RZ, RZ, 0x57fa2510 ;  /* 0x57fa2510ff097424 */ /* 0x000fe400078e00ff */
[----:B0-----:R-:W-:-:S04]  /*00d0*/  IMAD R13, R0, UR6, R13 ;  /* 0x00000006000d7c24 */ /* 0x001fc8000f8e020d */
[C---:B-1----:R-:W-:Y:S01]  /*00e0*/  IMAD.WIDE R6, R13.reuse, 0x30, R6 ;  /* 0x000000300d067825 */ /* 0x042fe200078e0206 */
[----:B------:R-:W-:-:S04]  /*00f0*/  ISETP.NE.AND P0, PT, R13, RZ, PT ;  /* 0x000000ff0d00720c */ /* 0x000fc80003f05270 */
[----:B--2---:R0:W-:Y:S04]  /*0100*/  STG.E.64 desc[UR4][R6.64], R2 ;  /* 0x0000000206007986 */ /* 0x0041e8000c101b04 */
[----:B------:R0:W-:Y:S04]  /*0110*/  STG.E.64 desc[UR4][R6.64+0x8], R4 ;  /* 0x0000080406007986 */ /* 0x0001e8000c101b04 */
[----:B------:R0:W-:Y:S01]  /*0120*/  STG.E.64 desc[UR4][R6.64+0x10], R8 ;  /* 0x0000100806007986 */ /* 0x0001e2000c101b04 */
[----:B------:R-:W-:Y:S05]  /*0130*/  @!P0 BRA `(.L_x_5) ;  /* 0x0000000c00408947 */ /* 0x000fea0003800000 */
[----:B------:R-:W-:Y:S01]  /*0140*/  SHF.R.S32.HI R0, RZ, 0x1f, R13 ;  /* 0x0000001fff007819 */ /* 0x000fe2000001140d */
[----:B------:R-:W-:-:S07]  /*0150*/  IMAD.MOV.U32 R12, RZ, RZ, RZ ;  /* 0x000000ffff0c7224 */ /* 0x000fce00078e00ff */
.L_x_11:
[----:B0-----:R-:W-:Y:S01]  /*0160*/  LOP3.LUT R2, R13, 0x3, RZ, 0xc0, !PT ;  /* 0x000000030d027812 */ /* 0x001fe200078ec0ff */
[----:B------:R-:W-:Y:S03]  /*0170*/  BSSY.RECONVERGENT B1, `(.L_x_6) ;  /* 0x00000c6000017945 */ /* 0x000fe60003800200 */
[----:B------:R-:W-:-:S04]  /*0180*/  ISETP.NE.U32.AND P0, PT, R2, RZ, PT ;  /* 0x000000ff0200720c */ /* 0x000fc80003f05070 */
[----:B------:R-:W-:-:S13]  /*0190*/  ISETP.NE.AND.EX P0, PT, RZ, RZ, PT, P0 ;  /* 0x000000ffff00720c */ /* 0x000fda0003f05300 */
[----:B------:R-:W-:Y:S05]  /*01a0*/  @!P0 BRA `(.L_x_7) ;  /* 0x0000000c00088947 */ /* 0x000fea0003800000 */
[----:B------:R-:W0:Y:S01]  /*01b0*/  LDC.64 R8, c[0x4][0x8] ;  /* 0x01000200ff087b82 */ /* 0x000e220000000a00 */
[----:B------:R-:W-:Y:S02]  /*01c0*/  IMAD.MOV.U32 R14, RZ, RZ, RZ ;  /* 0x000000ffff0e7224 */ /* 0x000fe400078e00ff */
[----:B0-----:R-:W-:-:S07]  /*01d0*/  IMAD.WIDE.U32 R8, R12, 0xc80, R8 ;  /* 0x00000c800c087825 */ /* 0x001fce00078e0008 */
.L_x_10:
[----:B0-----:R-:W-:Y:S01]  /*01e0*/  IMAD.MOV.U32 R15, RZ, RZ, RZ ;  /* 0x000000ffff0f7224 */ /* 0x001fe200078e00ff */
[----:B------:R-:W-:Y:S01]  /*01f0*/  CS2R R2, SRZ ;  /* 0x0000000000027805 */ /* 0x000fe2000001ff00 */
[----:B------:R-:W-:Y:S01]  /*0200*/  IMAD.MOV.U32 R17, RZ, RZ, RZ ;  /* 0x000000ffff117224 */ /* 0x000fe200078e00ff */
[----:B------:R-:W-:-:S07]  /*0210*/  CS2R R4, SRZ ;  /* 0x0000000000047805 */ /* 0x000fce000001ff00 */
.L_x_9:
[----:B------:R-:W-:-:S05]  /*0220*/  IMAD.WIDE.U32 R10, R17, 0x4, R6 ;  /* 0x00000004110a7825 */ /* 0x000fca00078e0006 */
[----:B------:R0:W5:Y:S01]  /*0230*/  LDG.E R16, desc[UR4][R10.64+0x4] ;  /* 0x000004040a107981 */ /* 0x000162000c1e1900 */
[----:B------:R-:W-:-:S07]  /*0240*/  IMAD.MOV.U32 R19, RZ, RZ, RZ ;  /* 0x000000ffff137224 */ /* 0x000fce00078e00ff */
.L_x_8:
[----:B-----5:R-:W-:Y:S01]  /*0250*/  SHF.R.U32.HI R24, RZ, R19, R16 ;  /* 0x00000013ff187219 */ /* 0x020fe20000011610 */
[----:B0-----:R-:W-:-:S03]  /*0260*/  IMAD.SHL.U32 R10, R17, 0x20, RZ ;  /* 0x00000020110a7824 */ /* 0x001fc600078e00ff */
[----:B------:R-:W-:Y:S01]  /*0270*/  LOP3.LUT R11, R24, 0x1, RZ, 0xc0, !PT ;  /* 0x00000001180b7812 */ /* 0x000fe200078ec0ff */
[----:B------:R-:W-:-:S03]  /*0280*/  IMAD.IADD R10, R10, 0x1, R19 ;  /* 0x000000010a0a7824 */ /* 0x000fc600078e0213 */
[----:B------:R-:W-:Y:S01]  /*0290*/  ISETP.NE.U32.AND P0, PT, R11, 0x1, PT ;  /* 0x000000010b00780c */ /* 0x000fe20003f05070 */
[----:B------:R-:W-:-:S03]  /*02a0*/  IMAD R11, R10, 0x5, RZ ;  /* 0x000000050a0b7824 */ /* 0x000fc600078e02ff */
[----:B------:R-:W-:Y:S01]  /*02b0*/  R2P PR, R24, 0x7e ;  /* 0x0000007e18007804 */ /* 0x000fe20000000000 */
[----:B------:R-:W-:-:S08]  /*02c0*/  IMAD.WIDE.U32 R10, R11, 0x4, R8 ;  /* 0x000000040b0a7825 */ /* 0x000fd000078e0008 */
[----:B------:R-:W2:Y:S04]  /*02d0*/  @!P0 LDG.E R18, desc[UR4][R10.64] ;  /* 0x000000040a128981 */ /* 0x000ea8000c1e1900 */
[----:B------:R-:W3:Y:S04]  /*02e0*/  @!P0 LDG.E R20, desc[UR4][R10.64+0x10] ;  /* 0x000010040a148981 */ /* 0x000ee8000c1e1900 */
[----:B------:R-:W4:Y:S04]  /*02f0*/  @P1 LDG.E R22, desc[UR4][R10.64+0x14] ;  /* 0x000014040a161981 */ /* 0x000f28000c1e1900 */
[----:B------:R-:W4:Y:S04]  /*0300*/  @P2 LDG.E R26, desc[UR4][R10.64+0x28] ;  /* 0x000028040a1a2981 */ /* 0x000f28000c1e1900 */
[----:B------:R-:W4:Y:S04]  /*0310*/  @!P0 LDG.E R21, desc[UR4][R10.64+0x4] ;  /* 0x000004040a158981 */ /* 0x000f28000c1e1900 */
[----:B------:R-:W4:Y:S04]  /*0320*/  @!P0 LDG.E R23, desc[UR4][R10.64+0xc] ;  /* 0x00000c040a178981 */ /* 0x000f28000c1e1900 */
[----:B------:R-:W4:Y:S04]  /*0330*/  @P1 LDG.E R25, desc[UR4][R10.64+0x18] ;  /* 0x000018040a191981 */ /* 0x000f28000c1e1900 */
[----:B------:R-:W4:Y:S04]  /*0340*/  @P3 LDG.E R28, desc[UR4][R10.64+0x3c] ;  /* 0x00003c040a1c3981 */ /* 0x000f28000c1e1900 */
[----:B------:R-:W4:Y:S01]  /*0350*/  @P6 LDG.E R27, desc[UR4][R10.64+0x7c] ;  /* 0x00007c040a1b6981 */ /* 0x000f22000c1e1900 */
[----:B--2---:R-:W-:-:S03]  /*0360*/  @!P0 LOP3.LUT R15, R15, R18, RZ, 0x3c, !PT ;  /* 0x000000120f0f8212 */ /* 0x004fc600078e3cff */
[----:B------:R-:W2:Y:S01]  /*0370*/  @!P0 LDG.E R18, desc[UR4][R10.64+0x8] ;  /* 0x000008040a128981 */ /* 0x000ea2000c1e1900 */
[----:B---3--:R-:W-:-:S03]  /*0380*/  @!P0 LOP3.LUT R3, R3, R20, RZ, 0x3c, !PT ;  /* 0x0000001403038212 */ /* 0x008fc600078e3cff */
[----:B------:R-:W3:Y:S01]  /*0390*/  @P1 LDG.E R20, desc[UR4][R10.64+0x24] ;  /* 0x000024040a141981 */ /* 0x000ee2000c1e1900 */
[----:B----4-:R-:W-:-:S03]  /*03a0*/  @P1 LOP3.LUT R15, R15, R22, RZ, 0x3c, !PT ;  /* 0x000000160f0f1212 */ /* 0x010fc600078e3cff */
[----:B------:R-:W4:Y:S01]  /*03b0*/  @P2 LDG.E R22, desc[UR4][R10.64+0x38] ;  /* 0x000038040a162981 */ /* 0x000f22000c1e1900 */
[----:B------:R-:W-:-:S03]  /*03c0*/  @P2 LOP3.LUT R15, R15, R26, RZ, 0x3c, !PT ;  /* 0x0000001a0f0f2212 */ /* 0x000fc600078e3cff */
[----:B------:R-:W4:Y:S01]  /*03d0*/  @P4 LDG.E R26, desc[UR4][R10.64+0x50] ;  /* 0x000050040a1a4981 */ /* 0x000f22000c1e1900 */
[----:B------:R-:W-:-:S03]  /*03e0*/  @!P0 LOP3.LUT R4, R4, R21, RZ, 0x3c, !PT ;  /* 0x0000001504048212 */ /* 0x000fc600078e3cff */
[----:B------:R-:W4:Y:S01]  /*03f0*/  @P1 LDG.E R21, desc[UR4][R10.64+0x20] ;  /* 0x000020040a151981 */ /* 0x000f22000c1e1900 */
[----:B------:R-:W-:-:S03]  /*0400*/  @!P0 LOP3.LUT R2, R2, R23, RZ, 0x3c, !PT ;  /* 0x0000001702028212 */ /* 0x000fc600078e3cff */
[----:B------:R-:W4:Y:S01]  /*0410*/  @P2 LDG.E R23, desc[UR4][R10.64+0x2c] ;  /* 0x00002c040a172981 */ /* 0x000f22000c1e1900 */
[----:B------:R-:W-:-:S03]  /*0420*/  @P1 LOP3.LUT R4, R4, R25, RZ, 0x3c, !PT ;  /* 0x0000001904041212 */ /* 0x000fc600078e3cff */
[----:B------:R-:W4:Y:S01]  /*0430*/  @P2 LDG.E R25, desc[UR4][R10.64+0x34] ;  /* 0x000034040a192981 */ /* 0x000f22000c1e1900 */
[----:B--2---:R-:W-:-:S03]  /*0440*/  @!P0 LOP3.LUT R5, R5, R18, RZ, 0x3c, !PT ;  /* 0x0000001205058212 */ /* 0x004fc600078e3cff */
[----:B------:R-:W2:Y:S01]  /*0450*/  @P1 LDG.E R18, desc[UR4][R10.64+0x1c] ;  /* 0x00001c040a121981 */ /* 0x000ea2000c1e1900 */
[----:B---3--:R-:W-:-:S03]  /*0460*/  @P1 LOP3.LUT R3, R3, R20, RZ, 0x3c, !PT ;  /* 0x0000001403031212 */ /* 0x008fc600078e3cff */
[----:B------:R-:W3:Y:S01]  /*0470*/  @P2 LDG.E R20, desc[UR4][R10.64+0x30] ;  /* 0x000030040a142981 */ /* 0x000ee2000c1e1900 */
[----:B----4-:R-:W-:-:S03]  /*0480*/  @P2 LOP3.LUT R3, R3, R22, RZ, 0x3c, !PT ;  /* 0x0000001603032212 */ /* 0x010fc600078e3cff */
[----:B------:R-:W4:Y:S01]  /*0490*/  @P3 LDG.E R22, desc[UR4][R10.64+0x4c] ;  /* 0x00004c040a163981 */ /* 0x000f22000c1e1900 */
[----:B------:R-:W-:-:S04]  /*04a0*/  @P3 LOP3.LUT R15, R15, R28, RZ, 0x3c, !PT ;  /* 0x0000001c0f0f3212 */ /* 0x000fc800078e3cff */
[----:B------:R-:W-:Y:S02]  /*04b0*/  @P4 LOP3.LUT R15, R15, R26, RZ, 0x3c, !PT ;  /* 0x0000001a0f0f4212 */ /* 0x000fe400078e3cff */
[----:B------:R-:W-:Y:S01]  /*04c0*/  @P1 LOP3.LUT R2, R2, R21, RZ, 0x3c, !PT ;  /* 0x0000001502021212 */ /* 0x000fe200078e3cff */
[----:B------:R-:W4:Y:S04]  /*04d0*/  @P5 LDG.E R26, desc[UR4][R10.64+0x64] ;  /* 0x000064040a1a5981 */ /* 0x000f28000c1e1900 */
[----:B------:R-:W4:Y:S01]  /*04e0*/  @P3 LDG.E R21, desc[UR4][R10.64+0x40] ;  /* 0x000040040a153981 */ /* 0x000f22000c1e1900 */
[----:B------:R-:W-:Y:S02]  /*04f0*/  @P2 LOP3.LUT R4, R4, R23, RZ, 0x3c, !PT ;  /* 0x0000001704042212 */ /* 0x000fe400078e3cff */
[----:B------:R-:W-:Y:S01]  /*0500*/  @P2 LOP3.LUT R2, R2, R25, RZ, 0x3c, !PT ;  /* 0x0000001902022212 */ /* 0x000fe200078e3cff */
[----:B------:R-:W4:Y:S04]  /*0510*/  @P3 LDG.E R23, desc[UR4][R10.64+0x48] ;  /* 0x000048040a173981 */ /* 0x000f28000c1e1900 */
[----:B------:R-:W4:Y:S01]  /*0520*/  @P4 LDG.E R25, desc[UR4][R10.64+0x54] ;  /* 0x000054040a194981 */ /* 0x000f22000c1e1900 */
[----:B--2---:R-:W-:-:S03]  /*0530*/  @P1 LOP3.LUT R5, R5, R18, RZ, 0x3c, !PT ;  /* 0x0000001205051212 */ /* 0x004fc600078e3cff */
[----:B------:R-:W2:Y:S01]  /*0540*/  @P3 LDG.E R18, desc[UR4][R10.64+0x44] ;  /* 0x000044040a123981 */ /* 0x000ea2000c1e1900 */
[----:B---3--:R-:W-:-:S03]  /*0550*/  @P2 LOP3.LUT R5, R5, R20, RZ, 0x3c, !PT ;  /* 0x0000001405052212 */ /* 0x008fc600078e3cff */
[----:B------:R-:W3:Y:S01]  /*0560*/  @P4 LDG.E R20, desc[UR4][R10.64+0x58] ;  /* 0x000058040a144981 */ /* 0x000ee2000c1e1900 */
[----:B----4-:R-:W-:-:S03]  /*0570*/  @P3 LOP3.LUT R3, R3, R22, RZ, 0x3c, !PT ;  /* 0x0000001603033212 */ /* 0x010fc600078e3cff */
[----:B------:R-:W4:Y:S01]  /*0580*/  @P4 LDG.E R22, desc[UR4][R10.64+0x60] ;  /* 0x000060040a164981 */ /* 0x000f22000c1e1900 */
[----:B------:R-:W-:Y:S02]  /*0590*/  LOP3.LUT P0, RZ, R24, 0x80, RZ, 0xc0, !PT ;  /* 0x0000008018ff7812 */ /* 0x000fe4000780c0ff */
[----:B------:R-:W-:Y:S02]  /*05a0*/  @P5 LOP3.LUT R15, R15, R26, RZ, 0x3c, !PT ;  /* 0x0000001a0f0f5212 */ /* 0x000fe400078e3cff */
[----:B------:R-:W4:Y:S01]  /*05b0*/  @P6 LDG.E R26, desc[UR4][R10.64+0x78] ;  /* 0x000078040a1a6981 */ /* 0x000f22000c1e1900 */
[----:B------:R-:W-:-:S03]  /*05c0*/  @P3 LOP3.LUT R4, R4, R21, RZ, 0x3c, !PT ;  /* 0x0000001504043212 */ /* 0x000fc600078e3cff */
[----:B------:R-:W4:Y:S01]  /*05d0*/  @P4 LDG.E R21, desc[UR4][R10.64+0x5c] ;  /* 0x00005c040a154981 */ /* 0x000f22000c1e1900 */
[----:B------:R-:W-:-:S03]  /*05e0*/  @P3 LOP3.LUT R2, R2, R23, RZ, 0x3c, !PT ;  /* 0x0000001702023212 */ /* 0x000fc600078e3cff */
[----:B------:R-:W4:Y:S01]  /*05f0*/  @P5 LDG.E R23, desc[UR4][R10.64+0x68] ;  /* 0x000068040a175981 */ /* 0x000f22000c1e1900 */
[----:B------:R-:W-:-:S03]  /*0600*/  @P4 LOP3.LUT R4, R4, R25, RZ, 0x3c, !PT ;  /* 0x0000001904044212 */ /* 0x000fc600078e3cff */
[----:B------:R-:W4:Y:S01]  /*0610*/  @P5 LDG.E R25, desc[UR4][R10.64+0x70] ;  /* 0x000070040a195981 */ /* 0x000f22000c1e1900 */
[----:B--2---:R-:W-:-:S03]  /*0620*/  @P3 LOP3.LUT R5, R5, R18, RZ, 0x3c, !PT ;  /* 0x0000001205053212 */ /* 0x004fc600078e3cff */
[----:B------:R-:W2:Y:S01]  /*0630*/  @P5 LDG.E R18, desc[UR4][R10.64+0x6c] ;  /* 0x00006c040a125981 */ /* 0x000ea2000c1e1900 */
[----:B---3--:R-:W-:-:S03]  /*0640*/  @P4 LOP3.LUT R5, R5, R20, RZ, 0x3c, !PT ;  /* 0x0000001405054212 */ /* 0x008fc600078e3cff */
[----:B------:R-:W3:Y:S01]  /*0650*/  @P5 LDG.E R20, desc[UR4][R10.64+0x74] ;  /* 0x000074040a145981 */ /* 0x000ee2000c1e1900 */
[----:B----4-:R-:W-:-:S03]  /*0660*/  @P4 LOP3.LUT R3, R3, R22, RZ, 0x3c, !PT ;  /* 0x0000001603034212 */ /* 0x010fc600078e3cff */
[----:B------:R-:W4:Y:S01]  /*0670*/  @P0 LDG.E R22, desc[UR4][R10.64+0x8c] ;  /* 0x00008c040a160981 */ /* 0x000f22000c1e1900 */
[----:B------:R-:W-:-:S03]  /*0680*/  @P6 LOP3.LUT R15, R15, R26, RZ, 0x3c, !PT ;  /* 0x0000001a0f0f6212 */ /* 0x000fc600078e3cff */
        /* <DEDUP_REMOVED lines=13> */
[----:B------:R-:W-:Y:S02]  /*0760*/  @P6 LOP3.LUT R4, R4, R27, RZ, 0x3c, !PT ;  /* 0x0000001b04046212 */ /* 0x000fe400078e3cff */
[----:B------:R-:W-:Y:S02]  /*0770*/  @P6 LOP3.LUT R2, R2, R21, RZ, 0x3c, !PT ;  /* 0x0000001502026212 */ /* 0x000fe400078e3cff */
[----:B------:R-:W-:Y:S02]  /*0780*/  @P0 LOP3.LUT R4, R4, R23, RZ, 0x3c, !PT ;  /* 0x0000001704040212 */ /* 0x000fe400078e3cff */
[----:B------:R-:W-:Y:S02]  /*0790*/  @P0 LOP3.LUT R2, R2, R25, RZ, 0x3c, !PT ;  /* 0x0000001902020212 */ /* 0x000fe400078e3cff */
[----:B--2---:R-:W-:Y:S02]  /*07a0*/  @P6 LOP3.LUT R5, R5, R18, RZ, 0x3c, !PT ;  /* 0x0000001205056212 */ /* 0x004fe400078e3cff */
[----:B---3--:R-:W-:-:S02]  /*07b0*/  @P6 LOP3.LUT R3, R3, R20, RZ, 0x3c, !PT ;  /* 0x0000001403036212 */ /* 0x008fc400078e3cff */
[----:B----4-:R-:W-:Y:S02]  /*07c0*/  @P0 LOP3.LUT R5, R5, R22, RZ, 0x3c, !PT ;  /* 0x0000001605050212 */ /* 0x010fe400078e3cff */
[----:B------:R-:W-:Y:S02]  /*07d0*/  @P0 LOP3.LUT R3, R3, R26, RZ, 0x3c, !PT ;  /* 0x0000001a03030212 */ /* 0x000fe400078e3cff */
[----:B------:R-:W-:-:S13]  /*07e0*/  R2P PR, R24.B1, 0x7f ;  /* 0x0000007f18007804 */ /* 0x000fda0000001000 */
[----:B------:R-:W2:Y:S04]  /*07f0*/  @P0 LDG.E R18, desc[UR4][R10.64+0xa0] ;  /* 0x0000a0040a120981 */ /* 0x000ea8000c1e1900 */
[----:B------:R-:W3:Y:S04]  /*0800*/  @P1 LDG.E R22, desc[UR4][R10.64+0xb4] ;  /* 0x0000b4040a161981 */ /* 0x000ee8000c1e1900 */
[----:B------:R-:W4:Y:S04]  /*0810*/  @P2 LDG.E R26, desc[UR4][R10.64+0xc8] ;  /* 0x0000c8040a1a2981 */ /* 0x000f28000c1e1900 */
[----:B------:R-:W4:Y:S04]  /*0820*/  @P3 LDG.E R28, desc[UR4][R10.64+0xdc] ;  /* 0x0000dc040a1c3981 */ /* 0x000f28000c1e1900 */
[----:B------:R-:W4:Y:S04]  /*0830*/  @P0 LDG.E R23, desc[UR4][R10.64+0xa4] ;  /* 0x0000a4040a170981 */ /* 0x000f28000c1e1900 */
[----:B------:R-:W4:Y:S04]  /*0840*/  @P0 LDG.E R20, desc[UR4][R10.64+0xa8] ;  /* 0x0000a8040a140981 */ /* 0x000f28000c1e1900 */
[----:B------:R-:W4:Y:S04]  /*0850*/  @P4 LDG.E R25, desc[UR4][R10.64+0xf0] ;  /* 0x0000f0040a194981 */ /* 0x000f28000c1e1900 */
        /* <DEDUP_REMOVED lines=21> */
[----:B------:R-:W-:Y:S02]  /*09b0*/  LOP3.LUT P0, RZ, R24, 0x8000, RZ, 0xc0, !PT ;  /* 0x0000800018ff7812 */ /* 0x000fe4000780c0ff */
[----:B----4-:R-:W-:Y:S01]  /*09c0*/  @P5 LOP3.LUT R15, R15, R26, RZ, 0x3c, !PT ;  /* 0x0000001a0f0f5212 */ /* 0x010fe200078e3cff */
[----:B------:R-:W4:Y:S04]  /*09d0*/  @P3 LDG.E R24, desc[UR4][R10.64+0xe4] ;  /* 0x0000e4040a183981 */ /* 0x000f28000c1e1900 */
[----:B------:R-:W2:Y:S01]  /*09e0*/  @P6 LDG.E R26, desc[UR4][R10.64+0x118] ;  /* 0x000118040a1a6981 */ /* 0x000ea2000c1e1900 */
        /* <DEDUP_REMOVED lines=8> */
[----:B---3--:R-:W-:-:S03]  /*0a70*/  @P2 LOP3.LUT R3, R3, R22, RZ, 0x3c, !PT ;  /* 0x0000001603032212 */ /* 0x008fc600078e3cff */
[----:B------:R-:W3:Y:S01]  /*0a80*/  @P4 LDG.E R22, desc[UR4][R10.64+0x100] ;  /* 0x000100040a164981 */ /* 0x000ee2000c1e1900 */
[----:B--2---:R-:W-:-:S03]  /*0a90*/  @P6 LOP3.LUT R15, R15, R26, RZ, 0x3c, !PT ;  /* 0x0000001a0f0f6212 */ /* 0x004fc600078e3cff */
[----:B------:R-:W2:Y:S01]  /*0aa0*/  @P0 LDG.E R26, desc[UR4][R10.64+0x12c] ;  /* 0x00012c040a1a0981 */ /* 0x000ea2000c1e1900 */
[----:B----4-:R-:W-:-:S03]  /*0ab0*/  @P2 LOP3.LUT R2, R2, R23, RZ, 0x3c, !PT ;  /* 0x0000001702022212 */ /* 0x010fc600078e3cff */
[----:B------:R-:W4:Y:S01]  /*0ac0*/  @P4 LDG.E R23, desc[UR4][R10.64+0xfc] ;  /* 0x0000fc040a174981 */ /* 0x000f22000c1e1900 */
[----:B------:R-:W-:-:S03]  /*0ad0*/  @P2 LOP3.LUT R5, R5, R20, RZ, 0x3c, !PT ;  /* 0x0000001405052212 */ /* 0x000fc600078e3cff */
[----:B------:R-:W4:Y:S01]  /*0ae0*/  @P4 LDG.E R20, desc[UR4][R10.64+0xf8] ;  /* 0x0000f8040a144981 */ /* 0x000f22000c1e1900 */
[----:B------:R-:W-:Y:S02]  /*0af0*/  @P3 LOP3.LUT R2, R2, R27, RZ, 0x3c, !PT ;  /* 0x0000001b02023212 */ /* 0x000fe400078e3cff */
[----:B------:R-:W-:Y:S01]  /*0b00*/  @P3 LOP3.LUT R4, R4, R25, RZ, 0x3c, !PT ;  /* 0x0000001904043212 */ /* 0x000fe200078e3cff */
[----:B------:R-:W4:Y:S01]  /*0b10*/  @P5 LDG.E R27, desc[UR4][R10.64+0x110] ;  /* 0x000110040a1b5981 */ /* 0x000f22000c1e1900 */
[----:B------:R-:W-:-:S03]  /*0b20*/  @P3 LOP3.LUT R5, R5, R24, RZ, 0x3c, !PT ;  /* 0x0000001805053212 */ /* 0x000fc600078e3cff */
[----:B------:R-:W4:Y:S04]  /*0b30*/  @P5 LDG.E R25, desc[UR4][R10.64+0x108] ;  /* 0x000108040a195981 */ /* 0x000f28000c1e1900 */
        /* <DEDUP_REMOVED lines=19> */
[----:B------:R-:W-:-:S05]  /*0c70*/  VIADD R19, R19, 0x10 ;  /* 0x0000001013137836 */ /* 0x000fca0000000000 */
[----:B------:R-:W-:Y:S02]  /*0c80*/  ISETP.NE.AND P1, PT, R19, 0x20, PT ;  /* 0x000000201300780c */ /* 0x000fe40003f25270 */
[----:B------:R-:W-:Y:S02]  /*0c90*/  @P5 LOP3.LUT R3, R3, R18, RZ, 0x3c, !PT ;  /* 0x0000001203035212 */ /* 0x000fe400078e3cff */
[----:B------:R-:W-:Y:S02]  /*0ca0*/  @P6 LOP3.LUT R4, R4, R21, RZ, 0x3c, !PT ;  /* 0x0000001504046212 */ /* 0x000fe400078e3cff */
[----:B---3--:R-:W-:-:S04]  /*0cb0*/  @P6 LOP3.LUT R3, R3, R22, RZ, 0x3c, !PT ;  /* 0x0000001603036212 */ /* 0x008fc800078e3cff */
[----:B--2---:R-:W-:Y:S02]  /*0cc0*/  @P0 LOP3.LUT R3, R3, R26, RZ, 0x3c, !PT ;  /* 0x0000001a03030212 */ /* 0x004fe400078e3cff */
[----:B----4-:R-:W-:Y:S02]  /*0cd0*/  @P6 LOP3.LUT R2, R2, R23, RZ, 0x3c, !PT ;  /* 0x0000001702026212 */ /* 0x010fe400078e3cff */
[----:B------:R-:W-:Y:S02]  /*0ce0*/  @P6 LOP3.LUT R5, R5, R20, RZ, 0x3c, !PT ;  /* 0x0000001405056212 */ /* 0x000fe400078e3cff */
[----:B------:R-:W-:Y:S02]  /*0cf0*/  @P0 LOP3.LUT R2, R2, R27, RZ, 0x3c, !PT ;  /* 0x0000001b02020212 */ /* 0x000fe400078e3cff */
[----:B------:R-:W-:Y:S02]  /*0d00*/  @P0 LOP3.LUT R4, R4, R25, RZ, 0x3c, !PT ;  /* 0x0000001904040212 */ /* 0x000fe400078e3cff */
[----:B------:R-:W-:Y:S01]  /*0d10*/  @P0 LOP3.LUT R5, R5, R24, RZ, 0x3c, !PT ;  /* 0x0000001805050212 */ /* 0x000fe200078e3cff */
[----:B------:R-:W-:Y:S06]  /*0d20*/  @P1 BRA `(.L_x_8) ;  /* 0xfffffff400481947 */ /* 0x000fec000383ffff */
[----:B------:R-:W-:-:S05]  /*0d30*/  VIADD R17, R17, 0x1 ;  /* 0x0000000111117836 */ /* 0x000fca0000000000 */
[----:B------:R-:W-:-:S13]  /*0d40*/  ISETP.NE.AND P0, PT, R17, 0x5, PT ;  /* 0x000000051100780c */ /* 0x000fda0003f05270 */
[----:B------:R-:W-:Y:S05]  /*0d50*/  @P0 BRA `(.L_x_9) ;  /* 0xfffffff400300947 */ /* 0x000fea000383ffff */
[----:B------:R0:W-:Y:S01]  /*0d60*/  STG.E.64 desc[UR4][R6.64+0x8], R4 ;  /* 0x0000080406007986 */ /* 0x0001e2000c101b04 */
[----:B------:R-:W-:Y:S01]  /*0d70*/  VIADD R14, R14, 0x1 ;  /* 0x000000010e0e7836 */ /* 0x000fe20000000000 */
[----:B------:R-:W-:Y:S02]  /*0d80*/  LOP3.LUT R11, R13, 0x3, RZ, 0xc0, !PT ;  /* 0x000000030d0b7812 */ /* 0x000fe400078ec0ff */
[----:B------:R0:W-:Y:S02]  /*0d90*/  STG.E.64 desc[UR4][R6.64+0x10], R2 ;  /* 0x0000100206007986 */ /* 0x0001e4000c101b04 */
[----:B------:R-:W-:Y:S02]  /*0da0*/  ISETP.GE.U32.AND P0, PT, R14, R11, PT ;  /* 0x0000000b0e00720c */ /* 0x000fe40003f06070 */
[----:B------:R0:W-:Y:S11]  /*0db0*/  STG.E desc[UR4][R6.64+0x4], R15 ;  /* 0x0000040f06007986 */ /* 0x0001f6000c101904 */
[----:B------:R-:W-:Y:S05]  /*0dc0*/  @!P0 BRA `(.L_x_10) ;  /* 0xfffffff400048947 */ /* 0x000fea000383ffff */
.L_x_7:
[----:B------:R-:W-:Y:S05]  /*0dd0*/  BSYNC.RECONVERGENT B1 ;  /* 0x0000000000017941 */ /* 0x000fea0003800200 */
.L_x_6:
[C---:B------:R-:W-:Y:S01]  /*0de0*/  ISETP.GT.U32.AND P0, PT, R13.reuse, 0x3, PT ;  /* 0x000000030d00780c */ /* 0x040fe20003f04070 */
[----:B------:R-:W-:Y:S01]  /*0df0*/  VIADD R12, R12, 0x1 ;  /* 0x000000010c0c7836 */ /* 0x000fe20000000000 */
[--C-:B------:R-:W-:Y:S02]  /*0e00*/  SHF.R.U64 R13, R13, 0x2, R0.reuse ;  /* 0x000000020d0d7819 */ /* 0x100fe40000001200 */
[----:B------:R-:W-:Y:S02]  /*0e10*/  ISETP.GT.U32.AND.EX P0, PT, R0, RZ, PT, P0 ;  /* 0x000000ff0000720c */ /* 0x000fe40003f04100 */
[----:B------:R-:W-:-:S11]  /*0e20*/  SHF.R.U32.HI R0, RZ, 0x2, R0 ;  /* 0x00000002ff007819 */ /* 0x000fd60000011600 */
[----:B------:R-:W-:Y:S05]  /*0e30*/  @P0 BRA `(.L_x_11) ;  /* 0xfffffff000c80947 */ /* 0x000fea000383ffff */
.L_x_5:
[----:B------:R-:W-:Y:S05]  /*0e40*/  BSYNC.RECONVERGENT B0 ;  /* 0x0000000000007941 */ /* 0x000fea0003800200 */
.L_x_4:
[----:B------:R-:W-:Y:S04]  /*0e50*/  STG.E.64 desc[UR4][R6.64+0x18], RZ ;  /* 0x000018ff06007986 */ /* 0x000fe8000c101b04 */
[----:B------:R-:W-:Y:S04]  /*0e60*/  STG.E desc[UR4][R6.64+0x20], RZ ;  /* 0x000020ff06007986 */ /* 0x000fe8000c101904 */
[----:B------:R-:W-:Y:S01]  /*0e70*/  STG.E.64 desc[UR4][R6.64+0x28], RZ ;  /* 0x000028ff06007986 */ /* 0x000fe2000c101b04 */
[----:B------:R-:W-:Y:S05]  /*0e80*/  EXIT ;  /* 0x000000000000794d */ /* 0x000fea0003800000 */
.L_x_12:
        /* <DEDUP_REMOVED lines=15> */
.L_x_14:


//--------------------- .nv.global.init           --------------------------
	.section	.nv.global.init,"aw",@progbits
	.align	4
.nv.global.init:
	.type		mrg32k3aM1SubSeq,@object
	.size		mrg32k3aM1SubSeq,(mrg32k3aM2SubSeq - mrg32k3aM1SubSeq)
mrg32k3aM1SubSeq:
        /*0000*/ 	.byte	0x0b, 0xcc, 0xee, 0x04, 0x73, 0x29, 0x8b, 0x6f, 0xf6, 0x53, 0x03, 0xf6, 0x23, 0xf6, 0xea, 0xda
        /* <DEDUP_REMOVED lines=125> */
	.type		mrg32k3aM2SubSeq,@object
	.size		mrg32k3aM2SubSeq,(mrg32k3aM1 - mrg32k3aM2SubSeq)
mrg32k3aM2SubSeq:
        /* <DEDUP_REMOVED lines=126> */
	.type		mrg32k3aM1,@object
	.size		mrg32k3aM1,(mrg32k3aM1Seq - mrg32k3aM1)
mrg32k3aM1:
        /* <DEDUP_REMOVED lines=144> */
	.type		mrg32k3aM1Seq,@object
	.size		mrg32k3aM1Seq,(mrg32k3aM2 - mrg32k3aM1Seq)
mrg32k3aM1Seq:
        /* <DEDUP_REMOVED lines=144> */
	.type		mrg32k3aM2,@object
	.size		mrg32k3aM2,(mrg32k3aM2Seq - mrg32k3aM2)
mrg32k3aM2:
        /* <DEDUP_REMOVED lines=144> */
	.type		mrg32k3aM2Seq,@object
	.size		mrg32k3aM2Seq,(precalc_xorwow_matrix - mrg32k3aM2Seq)
mrg32k3aM2Seq:
        /* <DEDUP_REMOVED lines=144> */
	.type		precalc_xorwow_matrix,@object
	.size		precalc_xorwow_matrix,(precalc_xorwow_offset_matrix - precalc_xorwow_matrix)
precalc_xorwow_matrix:
        /* <DEDUP_REMOVED lines=6400> */
	.type		precalc_xorwow_offset_matrix,@object
	.size		precalc_xorwow_offset_matrix,($str - precalc_xorwow_offset_matrix)
precalc_xorwow_offset_matrix:
        /* <DEDUP_REMOVED lines=6400> */
	.type		$str,@object
	.size		$str,(.L_9 - $str)
$str:
        /*353c0*/ 	.byte	0x50, 0x6f, 0x73, 0x74, 0x69, 0x6f, 0x6e, 0x3a, 0x20, 0x25, 0x64, 0x2c, 0x20, 0x72, 0x61, 0x6e
        /*353d0*/ 	.byte	0x64, 0x5f, 0x6e, 0x3a, 0x20, 0x25, 0x66, 0x2c, 0x20, 0x66, 0x28, 0x72, 0x61, 0x6e, 0x64, 0x5f
        /*353e0*/ 	.byte	0x6e, 0x29, 0x3a, 0x20, 0x25, 0x66, 0x0a, 0x00
.L_9:


//--------------------- .nv.shared.reserved.0     --------------------------
	.section	.nv.shared.reserved.0,"aw",@nobits
	.weak		__nv_reservedSMEM_offset_0_alias
	.size		__nv_reservedSMEM_offset_0_alias, 0, 64
	.other		__nv_reservedSMEM_offset_0_alias,@"STO_CUDA_RESERVED_SHARED STV_DEFAULT"
__nv_reservedSMEM_offset_0_alias:
	.zero		0
	.zero		64


//--------------------- .nv.constant0._Z16monteCarloKerneliiiPfP17curandStateXORWOW --------------------------
	.section	.nv.constant0._Z16monteCarloKerneliiiPfP17curandStateXORWOW,"a",@progbits
	.sectionflags	@""
	.align	4
.nv.constant0._Z16monteCarloKerneliiiPfP17curandStateXORWOW:
	.zero		928


//--------------------- .nv.constant0._Z11setupKernelP17curandStateXORWOW --------------------------
	.section	.nv.constant0._Z11setupKernelP17curandStateXORWOW,"a",@progbits
	.sectionflags	@""
	.align	4
.nv.constant0._Z11setupKernelP17curandStateXORWOW:
	.zero		904


//--------------------- SYMBOLS --------------------------

	.type		.nv.reservedSmem.offset0,@object
	.size		.nv.reservedSmem.offset0,0x4
	.type		vprintf,@function
